// auto-generated by cutlass_sweep.gemm — config: {"arch": "sm_100", "cluster_m": 1, "cluster_n": 2, "dtype": "int8", "stages": 0, "tile_k": 128, "tile_m": 128, "tile_n": 64}
#include "cutlass/cutlass.h"
#include "cutlass/gemm/collective/collective_builder.hpp"
#include "cutlass/gemm/device/gemm_universal_adapter.h"
#include "cutlass/gemm/kernel/gemm_universal.hpp"
#include "cutlass/epilogue/collective/collective_builder.hpp"

using ElemA = int8_t;
using ElemB = int8_t;
using ElemCD = int8_t;
using Acc  = int32_t;
using TileShape    = cute::Shape<cute::_128, cute::_64, cute::_128>;
using ClusterShape = cute::Shape<cute::_1, cute::_2, cute::_1>;

using CollectiveEpilogue = typename cutlass::epilogue::collective::CollectiveBuilder<
    cutlass::arch::Sm100, cutlass::arch::OpClassTensorOp,
    TileShape, ClusterShape,
    cutlass::epilogue::collective::EpilogueTileAuto,
    Acc, Acc,
    ElemCD, cutlass::layout::RowMajor, 128 / cutlass::sizeof_bits<ElemCD>::value,
    ElemCD, cutlass::layout::RowMajor, 128 / cutlass::sizeof_bits<ElemCD>::value,
    cutlass::epilogue::collective::EpilogueScheduleAuto
  >::CollectiveOp;

using CollectiveMainloop = typename cutlass::gemm::collective::CollectiveBuilder<
    cutlass::arch::Sm100, cutlass::arch::OpClassTensorOp,
    ElemA, cutlass::layout::RowMajor, 128 / cutlass::sizeof_bits<ElemA>::value,
    ElemB, cutlass::layout::ColumnMajor, 128 / cutlass::sizeof_bits<ElemB>::value,
    Acc,
    TileShape, ClusterShape,
    cutlass::gemm::collective::StageCountAutoCarveout<static_cast<int>(sizeof(typename CollectiveEpilogue::SharedStorage))>,
    cutlass::gemm::collective::KernelScheduleAuto
  >::CollectiveOp;

using GemmKernel = cutlass::gemm::kernel::GemmUniversal<
    cute::Shape<int,int,int,int>,
    CollectiveMainloop,
    CollectiveEpilogue
>;
using Gemm = cutlass::gemm::device::GemmUniversalAdapter<GemmKernel>;

// Force the device kernel symbol into the cubin without needing a host main.
auto* _anchor = &cutlass::device_kernel<GemmKernel>;


// ===== COMPILED SASS (sm_100a) =====

	.target	sm_100a

	.elftype	@"ET_EXEC"


//--------------------- .note.nv.tkinfo           --------------------------
	.section	.note.nv.tkinfo,"",@"SHT_NOTE"
	.sectionflags	@"SHF_NOTE_NV_TKINFO"
	.tkinfo
        /*0018*/ 	.word	0x00000002
        /*0030*/ 	.string	""
        /*0030*/ 	.string	"ptxas"
        /*0030*/ 	.string	"Cuda compilation tools, release 13.0, V13.0.88"
        /*0030*/ 	.string	"Build cuda_13.0.r13.0/compiler.36424714_0"
        /*0030*/ 	.string	"-arch sm_100a -m 64 "



//--------------------- .note.nv.cuinfo           --------------------------
	.section	.note.nv.cuinfo,"",@"SHT_NOTE"
	.sectionflags	@"SHF_NOTE_NV_CUINFO"
        /*0018*/ 	.short	0x0002
        /*001a*/ 	.short	0x0064
        /*001c*/ 	.short	0x0082
	.zero		2


//--------------------- .nv.info                  --------------------------
	.section	.nv.info,"",@"SHT_CUDA_INFO"
	.align	4


	//----- nvinfo : EIATTR_REGCOUNT
	.align		4
        /*0000*/ 	.byte	0x04, 0x2f
        /*0002*/ 	.short	(.L_19 - .L_18)
	.align		4
.L_18:
        /*0004*/ 	.word	index@(_ZN7cutlass13device_kernelINS_4gemm6kernel13GemmUniversalIN4cute5tupleIJiiiiEEENS1_10collective13CollectiveMmaINS1_35MainloopSm100TmaUmmaWarpSpecializedILi8ELi2ELi4ENS5_IJNS4_1CILi1EEENSA_ILi2EEESB_EEEEENS5_IJNSA_ILi128EEENSA_ILi64EEESF_EEEaNS5_IJlSB_lEEEaSI_NS4_8TiledMMAINS4_8MMA_AtomIJNS4_15SM100_MMA_S8_SSIaaiLi128ELi64ELNS4_4UMMA5MajorE0ELSN_0ELNSM_8SaturateE0EEEEEENS4_6LayoutINS5_IJSB_SB_SB_EEENS5_IJNSA_ILi0EEEST_ST_EEEEENS5_IJNS4_10UnderscoreESW_SW_EEEEENS4_23SM90_TMA_LOAD_MULTICASTENS4_14ComposedLayoutINS4_7SwizzleILi3ELi4ELi3EEENS4_18smem_ptr_flag_bitsILi8EEENSR_INS5_IJNSA_ILi8EEESF_EEENS5_IJSF_SB_EEEEEEEvNS4_8identityENS4_13SM90_TMA_LOADES19_vS1A_EENS_8epilogue10collective18CollectiveEpilogueINS1D_23Sm100TmaWarpSpecializedILi1ELi1ELi64ELb0ELb0EEEJSH_NS5_IJNSR_ISF_SB_EENSR_ISG_SB_EEEEEaSI_aSI_NS1D_6fusion15FusionCallbacksIS1H_NS1L_17LinearCombinationIaiaiLNS_15FloatRoundStyleE2EEESH_S1K_JEEENS4_5SM1004TMEM4LOAD26SM100_TMEM_LOAD_32dp32b64xES1B_NS10_INS11_ILi2ELi4ELi3EEES14_NSR_INS5_IJS15_SG_EEENS5_IJSG_SB_EEEEEEENS4_39AutoVectorizingCopyWithAssumedAlignmentILi128EEENS4_14SM90_TMA_STOREES1Z_S21_S21_EEEvvEEEEvNT_6ParamsE)
        /*0008*/ 	.word	0x0000009c


	//----- nvinfo : EIATTR_FRAME_SIZE
	.align		4
.L_19:
        /*000c*/ 	.byte	0x04, 0x11
        /*000e*/ 	.short	(.L_21 - .L_20)
	.align		4
.L_20:
        /*0010*/ 	.word	index@($__internal_2_$__cuda_sm10x_tcgen05_guardrail_trap_unallocated_columns_being_dealloced)
        /*0014*/ 	.word	0x00000000


	//----- nvinfo : EIATTR_FRAME_SIZE
	.align		4
.L_21:
        /*0018*/ 	.byte	0x04, 0x11
        /*001a*/ 	.short	(.L_23 - .L_22)
	.align		4
.L_22:
        /*001c*/ 	.word	index@($__internal_1_$__cuda_sm10x_tcgen05_guardrail_trap_phase_invalid_during_alloc)
        /*0020*/ 	.word	0x00000000


	//----- nvinfo : EIATTR_FRAME_SIZE
	.align		4
.L_23:
        /*0024*/ 	.byte	0x04, 0x11
        /*0026*/ 	.short	(.L_25 - .L_24)
	.align		4
.L_24:
        /*0028*/ 	.word	index@($__internal_0_$__cuda_sm10x_tcgen05_guardrail_trap_col_being_dealloced_not_returned_by_alloc)
        /*002c*/ 	.word	0x00000000


	//----- nvinfo : EIATTR_FRAME_SIZE
	.align		4
.L_25:
        /*0030*/ 	.byte	0x04, 0x11
        /*0032*/ 	.short	(.L_27 - .L_26)
	.align		4
.L_26:
        /*0034*/ 	.word	index@(_ZN7cutlass13device_kernelINS_4gemm6kernel13GemmUniversalIN4cute5tupleIJiiiiEEENS1_10collective13CollectiveMmaINS1_35MainloopSm100TmaUmmaWarpSpecializedILi8ELi2ELi4ENS5_IJNS4_1CILi1EEENSA_ILi2EEESB_EEEEENS5_IJNSA_ILi128EEENSA_ILi64EEESF_EEEaNS5_IJlSB_lEEEaSI_NS4_8TiledMMAINS4_8MMA_AtomIJNS4_15SM100_MMA_S8_SSIaaiLi128ELi64ELNS4_4UMMA5MajorE0ELSN_0ELNSM_8SaturateE0EEEEEENS4_6LayoutINS5_IJSB_SB_SB_EEENS5_IJNSA_ILi0EEEST_ST_EEEEENS5_IJNS4_10UnderscoreESW_SW_EEEEENS4_23SM90_TMA_LOAD_MULTICASTENS4_14ComposedLayoutINS4_7SwizzleILi3ELi4ELi3EEENS4_18smem_ptr_flag_bitsILi8EEENSR_INS5_IJNSA_ILi8EEESF_EEENS5_IJSF_SB_EEEEEEEvNS4_8identityENS4_13SM90_TMA_LOADES19_vS1A_EENS_8epilogue10collective18CollectiveEpilogueINS1D_23Sm100TmaWarpSpecializedILi1ELi1ELi64ELb0ELb0EEEJSH_NS5_IJNSR_ISF_SB_EENSR_ISG_SB_EEEEEaSI_aSI_NS1D_6fusion15FusionCallbacksIS1H_NS1L_17LinearCombinationIaiaiLNS_15FloatRoundStyleE2EEESH_S1K_JEEENS4_5SM1004TMEM4LOAD26SM100_TMEM_LOAD_32dp32b64xES1B_NS10_INS11_ILi2ELi4ELi3EEES14_NSR_INS5_IJS15_SG_EEENS5_IJSG_SB_EEEEEEENS4_39AutoVectorizingCopyWithAssumedAlignmentILi128EEENS4_14SM90_TMA_STOREES1Z_S21_S21_EEEvvEEEEvNT_6ParamsE)
        /*0038*/ 	.word	0x00000000


	//----- nvinfo : EIATTR_MIN_STACK_SIZE
	.align		4
.L_27:
        /*003c*/ 	.byte	0x04, 0x12
        /*003e*/ 	.short	(.L_29 - .L_28)
	.align		4
.L_28:
        /*0040*/ 	.word	index@(_ZN7cutlass13device_kernelINS_4gemm6kernel13GemmUniversalIN4cute5tupleIJiiiiEEENS1_10collective13CollectiveMmaINS1_35MainloopSm100TmaUmmaWarpSpecializedILi8ELi2ELi4ENS5_IJNS4_1CILi1EEENSA_ILi2EEESB_EEEEENS5_IJNSA_ILi128EEENSA_ILi64EEESF_EEEaNS5_IJlSB_lEEEaSI_NS4_8TiledMMAINS4_8MMA_AtomIJNS4_15SM100_MMA_S8_SSIaaiLi128ELi64ELNS4_4UMMA5MajorE0ELSN_0ELNSM_8SaturateE0EEEEEENS4_6LayoutINS5_IJSB_SB_SB_EEENS5_IJNSA_ILi0EEEST_ST_EEEEENS5_IJNS4_10UnderscoreESW_SW_EEEEENS4_23SM90_TMA_LOAD_MULTICASTENS4_14ComposedLayoutINS4_7SwizzleILi3ELi4ELi3EEENS4_18smem_ptr_flag_bitsILi8EEENSR_INS5_IJNSA_ILi8EEESF_EEENS5_IJSF_SB_EEEEEEEvNS4_8identityENS4_13SM90_TMA_LOADES19_vS1A_EENS_8epilogue10collective18CollectiveEpilogueINS1D_23Sm100TmaWarpSpecializedILi1ELi1ELi64ELb0ELb0EEEJSH_NS5_IJNSR_ISF_SB_EENSR_ISG_SB_EEEEEaSI_aSI_NS1D_6fusion15FusionCallbacksIS1H_NS1L_17LinearCombinationIaiaiLNS_15FloatRoundStyleE2EEESH_S1K_JEEENS4_5SM1004TMEM4LOAD26SM100_TMEM_LOAD_32dp32b64xES1B_NS10_INS11_ILi2ELi4ELi3EEES14_NSR_INS5_IJS15_SG_EEENS5_IJSG_SB_EEEEEEENS4_39AutoVectorizingCopyWithAssumedAlignmentILi128EEENS4_14SM90_TMA_STOREES1Z_S21_S21_EEEvvEEEEvNT_6ParamsE)
        /*0044*/ 	.word	0x00000000
.L_29:


//--------------------- .nv.compat                --------------------------
	.section	.nv.compat,"",@"SHT_CUDA_COMPAT_INFO"
	.align	4
        /*0000*/ 	.byte	0x02, 0x09, 0x01, 0x00, 0x02, 0x02, 0x03, 0x00, 0x02, 0x05, 0x06, 0x00, 0x03, 0x07, 0x01, 0x01
        /*0010*/ 	.byte	0x02, 0x03, 0x01, 0x00, 0x02, 0x06, 0x01, 0x00, 0x04, 0x0b, 0x08, 0x00, 0x01, 0x00, 0x00, 0x00
        /*0020*/ 	.byte	0x00, 0x00, 0x00, 0x00


//--------------------- .nv.info._ZN7cutlass13device_kernelINS_4gemm6kernel13GemmUniversalIN4cute5tupleIJiiiiEEENS1_10collective13CollectiveMmaINS1_35MainloopSm100TmaUmmaWarpSpecializedILi8ELi2ELi4ENS5_IJNS4_1CILi1EEENSA_ILi2EEESB_EEEEENS5_IJNSA_ILi128EEENSA_ILi64EEESF_EEEaNS5_IJlSB_lEEEaSI_NS4_8TiledMMAINS4_8MMA_AtomIJNS4_15SM100_MMA_S8_SSIaaiLi128ELi64ELNS4_4UMMA5MajorE0ELSN_0ELNSM_8SaturateE0EEEEEENS4_6LayoutINS5_IJSB_SB_SB_EEENS5_IJNSA_ILi0EEEST_ST_EEEEENS5_IJNS4_10UnderscoreESW_SW_EEEEENS4_23SM90_TMA_LOAD_MULTICASTENS4_14ComposedLayoutINS4_7SwizzleILi3ELi4ELi3EEENS4_18smem_ptr_flag_bitsILi8EEENSR_INS5_IJNSA_ILi8EEESF_EEENS5_IJSF_SB_EEEEEEEvNS4_8identityENS4_13SM90_TMA_LOADES19_vS1A_EENS_8epilogue10collective18CollectiveEpilogueINS1D_23Sm100TmaWarpSpecializedILi1ELi1ELi64ELb0ELb0EEEJSH_NS5_IJNSR_ISF_SB_EENSR_ISG_SB_EEEEEaSI_aSI_NS1D_6fusion15FusionCallbacksIS1H_NS1L_17LinearCombinationIaiaiLNS_15FloatRoundStyleE2EEESH_S1K_JEEENS4_5SM1004TMEM4LOAD26SM100_TMEM_LOAD_32dp32b64xES1B_NS10_INS11_ILi2ELi4ELi3EEES14_NSR_INS5_IJS15_SG_EEENS5_IJSG_SB_EEEEEEENS4_39AutoVectorizingCopyWithAssumedAlignmentILi128EEENS4_14SM90_TMA_STOREES1Z_S21_S21_EEEvvEEEEvNT_6ParamsE --------------------------
	.section	.nv.info._ZN7cutlass13device_kernelINS_4gemm6kernel13GemmUniversalIN4cute5tupleIJiiiiEEENS1_10collective13CollectiveMmaINS1_35MainloopSm100TmaUmmaWarpSpecializedILi8ELi2ELi4ENS5_IJNS4_1CILi1EEENSA_ILi2EEESB_EEEEENS5_IJNSA_ILi128EEENSA_ILi64EEESF_EEEaNS5_IJlSB_lEEEaSI_NS4_8TiledMMAINS4_8MMA_AtomIJNS4_15SM100_MMA_S8_SSIaaiLi128ELi64ELNS4_4UMMA5MajorE0ELSN_0ELNSM_8SaturateE0EEEEEENS4_6LayoutINS5_IJSB_SB_SB_EEENS5_IJNSA_ILi0EEEST_ST_EEEEENS5_IJNS4_10UnderscoreESW_SW_EEEEENS4_23SM90_TMA_LOAD_MULTICASTENS4_14ComposedLayoutINS4_7SwizzleILi3ELi4ELi3EEENS4_18smem_ptr_flag_bitsILi8EEENSR_INS5_IJNSA_ILi8EEESF_EEENS5_IJSF_SB_EEEEEEEvNS4_8identityENS4_13SM90_TMA_LOADES19_vS1A_EENS_8epilogue10collective18CollectiveEpilogueINS1D_23Sm100TmaWarpSpecializedILi1ELi1ELi64ELb0ELb0EEEJSH_NS5_IJNSR_ISF_SB_EENSR_ISG_SB_EEEEEaSI_aSI_NS1D_6fusion15FusionCallbacksIS1H_NS1L_17LinearCombinationIaiaiLNS_15FloatRoundStyleE2EEESH_S1K_JEEENS4_5SM1004TMEM4LOAD26SM100_TMEM_LOAD_32dp32b64xES1B_NS10_INS11_ILi2ELi4ELi3EEES14_NSR_INS5_IJS15_SG_EEENS5_IJSG_SB_EEEEEEENS4_39AutoVectorizingCopyWithAssumedAlignmentILi128EEENS4_14SM90_TMA_STOREES1Z_S21_S21_EEEvvEEEEvNT_6ParamsE,"",@"SHT_CUDA_INFO"
	.sectionflags	@""
	.align	4


	//----- nvinfo : EIATTR_CUDA_API_VERSION
	.align		4
        /*0000*/ 	.byte	0x04, 0x37
        /*0002*/ 	.short	(.L_31 - .L_30)
.L_30:
        /*0004*/ 	.word	0x00000082


	//----- nvinfo : EIATTR_KPARAM_INFO
	.align		4
.L_31:
        /*0008*/ 	.byte	0x04, 0x17
        /*000a*/ 	.short	(.L_33 - .L_32)
.L_32:
        /*000c*/ 	.word	0x00000000
        /*0010*/ 	.short	0x0000
        /*0012*/ 	.short	0x0000
        /*0014*/ 	.byte	0x00, 0xf0, 0x01, 0x20


	//----- nvinfo : EIATTR_AT_ENTRY_FRAGMENTS
	.align		4
.L_33:
        /*0018*/ 	.byte	0x04, 0x4f
        /*001a*/ 	.short	(.L_35 - .L_34)


	//   ....[0]....
.L_34:
        /*001c*/ 	.word	0x00000006


	//----- nvinfo : EIATTR_RESERVED_SMEM_USED
	.align		4
.L_35:
        /*0020*/ 	.byte	0x01, 0x41
	.zero		2


	//----- nvinfo : EIATTR_SPARSE_MMA_MASK
	.align		4
        /*0024*/ 	.byte	0x03, 0x50
        /*0026*/ 	.short	0x0000


	//----- nvinfo : EIATTR_TCGEN05_1CTA_USED
	.align		4
        /*0028*/ 	.byte	0x01, 0x51
	.zero		2


	//----- nvinfo : EIATTR_MAXREG_COUNT
	.align		4
        /*002c*/ 	.byte	0x03, 0x1b
        /*002e*/ 	.short	0x00ff


	//----- nvinfo : EIATTR_NUM_BARRIERS
	.align		4
        /*0030*/ 	.byte	0x02, 0x4c
        /*0032*/ 	.byte	0x07
	.zero		1


	//----- nvinfo : EIATTR_EXTERNS
	.align		4
        /*0034*/ 	.byte	0x04, 0x0f
        /*0036*/ 	.short	(.L_37 - .L_36)


	//   ....[0]....
	.align		4
.L_36:
        /*0038*/ 	.word	index@(__assertfail)


	//----- nvinfo : EIATTR_MERCURY_ISA_VERSION
	.align		4
.L_37:
        /*003c*/ 	.byte	0x03, 0x5f
        /*003e*/ 	.short	0x0101


	//----- nvinfo : EIATTR_INT_WARP_WIDE_INSTR_OFFSETS
	.align		4
        /*0040*/ 	.byte	0x04, 0x31
        /*0042*/ 	.short	(.L_39 - .L_38)


	//   ....[0]....
.L_38:
        /*0044*/ 	.word	0x00003ec0


	//   ....[1]....
        /*0048*/ 	.word	0x00003ef0


	//   ....[2]....
        /*004c*/ 	.word	0x00003f10


	//   ....[3]....
        /*0050*/ 	.word	0x00004a40


	//   ....[4]....
        /*0054*/ 	.word	0x00004af0


	//----- nvinfo : EIATTR_COOP_GROUP_MASK_REGIDS
	.align		4
.L_39:
        /*0058*/ 	.byte	0x04, 0x29
        /*005a*/ 	.short	(.L_41 - .L_40)


	//   ....[0]....
.L_40:
        /*005c*/ 	.word	0xffffffff


	//   ....[1]....
        /*0060*/ 	.word	0xffffffff


	//   ....[2]....
        /*0064*/ 	.word	0xffffffff


	//   ....[3]....
        /*0068*/ 	.word	0xffffffff


	//   ....[4]....
        /*006c*/ 	.word	0xffffffff


	//   ....[5]....
        /*0070*/ 	.word	0xffffffff


	//   ....[6]....
        /*0074*/ 	.word	0xffffffff


	//   ....[7]....
        /*0078*/ 	.word	0xffffffff


	//   ....[8]....
        /*007c*/ 	.word	0xffffffff


	//   ....[9]....
        /*0080*/ 	.word	0xffffffff


	//   ....[10]....
        /*0084*/ 	.word	0xffffffff


	//   ....[11]....
        /*0088*/ 	.word	0xffffffff


	//   ....[12]....
        /*008c*/ 	.word	0xffffffff


	//   ....[13]....
        /*0090*/ 	.word	0xffffffff


	//----- nvinfo : EIATTR_COOP_GROUP_INSTR_OFFSETS
	.align		4
.L_41:
        /*0094*/ 	.byte	0x04, 0x28
        /*0096*/ 	.short	(.L_43 - .L_42)


	//   ....[0]....
.L_42:
        /*0098*/ 	.word	0x00000080


	//   ....[1]....
        /*009c*/ 	.word	0x000004e0


	//   ....[2]....
        /*00a0*/ 	.word	0x00000740


	//   ....[3]....
        /*00a4*/ 	.word	0x00000880


	//   ....[4]....
        /*00a8*/ 	.word	0x00000980


	//   ....[5]....
        /*00ac*/ 	.word	0x00000af0


	//   ....[6]....
        /*00b0*/ 	.word	0x00000c90


	//   ....[7]....
        /*00b4*/ 	.word	0x00000e40


	//   ....[8]....
        /*00b8*/ 	.word	0x00002030


	//   ....[9]....
        /*00bc*/ 	.word	0x00003110


	//   ....[10]....
        /*00c0*/ 	.word	0x00003320


	//   ....[11]....
        /*00c4*/ 	.word	0x00003350


	//   ....[12]....
        /*00c8*/ 	.word	0x00003da0


	//   ....[13]....
        /*00cc*/ 	.word	0x00003fd0


	//----- nvinfo : EIATTR_VRC_CTA_INIT_COUNT
	.align		4
.L_43:
        /*00d0*/ 	.byte	0x02, 0x4a
        /*00d2*/ 	.byte	0x80
	.zero		1


	//----- nvinfo : EIATTR_SYSCALL_OFFSETS
	.align		4
        /*00d4*/ 	.byte	0x04, 0x46
        /*00d6*/ 	.short	(.L_45 - .L_44)


	//   ....[0]....
.L_44:
        /*00d8*/ 	.word	0x00005670


	//   ....[1]....
        /*00dc*/ 	.word	0x000057b0


	//   ....[2]....
        /*00e0*/ 	.word	0x00005f70


	//----- nvinfo : EIATTR_MBARRIER_INSTR_OFFSETS
	.align		4
.L_45:
        /*00e4*/ 	.byte	0x04, 0x39
        /*00e6*/ 	.short	(.L_47 - .L_46)


	//   ....[0]....
.L_46:
        /*00e8*/ 	.word	0x00000620
        /*00ec*/ 	.word	0x000000ff
        /*00f0*/ 	.word	0x00000000
        /*00f4*/ 	.short	0x0100
        /*00f6*/ 	.byte	0x04
	.zero		1


	//   ....[1]....
        /*00f8*/ 	.word	0x00000630
        /*00fc*/ 	.word	0x000000ff
        /*0100*/ 	.word	0x00000040
        /*0104*/ 	.short	0x0100
        /*0106*/ 	.byte	0x04
	.zero		1


	//   ....[2]....
        /*0108*/ 	.word	0x00000640
        /*010c*/ 	.word	0x000000ff
        /*0110*/ 	.word	0x00000008
        /*0114*/ 	.short	0x0100
        /*0116*/ 	.byte	0x04
	.zero		1


	//   ....[3]....
        /*0118*/ 	.word	0x00000650
        /*011c*/ 	.word	0x000000ff
        /*0120*/ 	.word	0x00000048
        /*0124*/ 	.short	0x0100
        /*0126*/ 	.byte	0x04
	.zero		1


	//   ....[4]....
        /*0128*/ 	.word	0x00000660
        /*012c*/ 	.word	0x000000ff
        /*0130*/ 	.word	0x00000010
        /*0134*/ 	.short	0x0100
        /*0136*/ 	.byte	0x04
	.zero		1


	//   ....[5]....
        /*0138*/ 	.word	0x00000670
        /*013c*/ 	.word	0x000000ff
        /*0140*/ 	.word	0x00000050
        /*0144*/ 	.short	0x0100
        /*0146*/ 	.byte	0x04
	.zero		1


	//   ....[6]....
        /*0148*/ 	.word	0x00000680
        /*014c*/ 	.word	0x000000ff
        /*0150*/ 	.word	0x00000018
        /*0154*/ 	.short	0x0100
        /*0156*/ 	.byte	0x04
	.zero		1


	//   ....[7]....
        /*0158*/ 	.word	0x00000690
        /*015c*/ 	.word	0x000000ff
        /*0160*/ 	.word	0x00000058
        /*0164*/ 	.short	0x0100
        /*0166*/ 	.byte	0x04
	.zero		1


	//   ....[8]....
        /*0168*/ 	.word	0x000006a0
        /*016c*/ 	.word	0x000000ff
        /*0170*/ 	.word	0x00000020
        /*0174*/ 	.short	0x0100
        /*0176*/ 	.byte	0x04
	.zero		1


	//   ....[9]....
        /*0178*/ 	.word	0x000006b0
        /*017c*/ 	.word	0x000000ff
        /*0180*/ 	.word	0x00000060
        /*0184*/ 	.short	0x0100
        /*0186*/ 	.byte	0x04
	.zero		1


	//   ....[10]....
        /*0188*/ 	.word	0x000006c0
        /*018c*/ 	.word	0x000000ff
        /*0190*/ 	.word	0x00000028
        /*0194*/ 	.short	0x0100
        /*0196*/ 	.byte	0x04
	.zero		1


	//   ....[11]....
        /*0198*/ 	.word	0x000006d0
        /*019c*/ 	.word	0x000000ff
        /*01a0*/ 	.word	0x00000068
        /*01a4*/ 	.short	0x0100
        /*01a6*/ 	.byte	0x04
	.zero		1


	//   ....[12]....
        /*01a8*/ 	.word	0x000006e0
        /*01ac*/ 	.word	0x000000ff
        /*01b0*/ 	.word	0x00000030
        /*01b4*/ 	.short	0x0100
        /*01b6*/ 	.byte	0x04
	.zero		1


	//   ....[13]....
        /*01b8*/ 	.word	0x000006f0
        /*01bc*/ 	.word	0x000000ff
        /*01c0*/ 	.word	0x00000070
        /*01c4*/ 	.short	0x0100
        /*01c6*/ 	.byte	0x04
	.zero		1


	//   ....[14]....
        /*01c8*/ 	.word	0x00000700
        /*01cc*/ 	.word	0x000000ff
        /*01d0*/ 	.word	0x00000038
        /*01d4*/ 	.short	0x0100
        /*01d6*/ 	.byte	0x04
	.zero		1


	//   ....[15]....
        /*01d8*/ 	.word	0x00000710
        /*01dc*/ 	.word	0x000000ff
        /*01e0*/ 	.word	0x00000078
        /*01e4*/ 	.short	0x0100
        /*01e6*/ 	.byte	0x04
	.zero		1


	//   ....[16]....
        /*01e8*/ 	.word	0x00000850
        /*01ec*/ 	.word	0x000000ff
        /*01f0*/ 	.word	0x00000080
        /*01f4*/ 	.short	0x0100
        /*01f6*/ 	.byte	0x04
	.zero		1


	//   ....[17]....
        /*01f8*/ 	.word	0x00000860
        /*01fc*/ 	.word	0x000000ff
        /*0200*/ 	.word	0x00000088
        /*0204*/ 	.short	0x0100
        /*0206*/ 	.byte	0x04
	.zero		1


	//   ....[18]....
        /*0208*/ 	.word	0x00000950
        /*020c*/ 	.word	0x000000ff
        /*0210*/ 	.word	0x00000090
        /*0214*/ 	.short	0x0100
        /*0216*/ 	.byte	0x06
	.zero		1


	//   ....[19]....
        /*0218*/ 	.word	0x00000960
        /*021c*/ 	.word	0x000000ff
        /*0220*/ 	.word	0x00000098
        /*0224*/ 	.short	0x0100
        /*0226*/ 	.byte	0x06
	.zero		1


	//   ....[20]....
        /*0228*/ 	.word	0x00000aa0
        /*022c*/ 	.word	0x000000ff
        /*0230*/ 	.word	0x000000a0
        /*0234*/ 	.short	0x0100
        /*0236*/ 	.byte	0x06
	.zero		1


	//   ....[21]....
        /*0238*/ 	.word	0x00000ab0
        /*023c*/ 	.word	0x000000ff
        /*0240*/ 	.word	0x000000b0
        /*0244*/ 	.short	0x0100
        /*0246*/ 	.byte	0x06
	.zero		1


	//   ....[22]....
        /*0248*/ 	.word	0x00000ac0
        /*024c*/ 	.word	0x000000ff
        /*0250*/ 	.word	0x000000a8
        /*0254*/ 	.short	0x0100
        /*0256*/ 	.byte	0x06
	.zero		1


	//   ....[23]....
        /*0258*/ 	.word	0x00000ad0
        /*025c*/ 	.word	0x000000ff
        /*0260*/ 	.word	0x000000b8
        /*0264*/ 	.short	0x0100
        /*0266*/ 	.byte	0x06
	.zero		1


	//   ....[24]....
        /*0268*/ 	.word	0x00000c00
        /*026c*/ 	.word	0x000000ff
        /*0270*/ 	.word	0x000000c0
        /*0274*/ 	.short	0x0100
        /*0276*/ 	.byte	0x04
	.zero		1


	//   ....[25]....
        /*0278*/ 	.word	0x00000c10
        /*027c*/ 	.word	0x000000ff
        /*0280*/ 	.word	0x000000e0
        /*0284*/ 	.short	0x0100
        /*0286*/ 	.byte	0x04
	.zero		1


	//   ....[26]....
        /*0288*/ 	.word	0x00000c20
        /*028c*/ 	.word	0x000000ff
        /*0290*/ 	.word	0x000000c8
        /*0294*/ 	.short	0x0100
        /*0296*/ 	.byte	0x04
	.zero		1


	//   ....[27]....
        /*0298*/ 	.word	0x00000c30
        /*029c*/ 	.word	0x000000ff
        /*02a0*/ 	.word	0x000000e8
        /*02a4*/ 	.short	0x0100
        /*02a6*/ 	.byte	0x04
	.zero		1


	//   ....[28]....
        /*02a8*/ 	.word	0x00000c40
        /*02ac*/ 	.word	0x000000ff
        /*02b0*/ 	.word	0x000000d0
        /*02b4*/ 	.short	0x0100
        /*02b6*/ 	.byte	0x04
	.zero		1


	//   ....[29]....
        /*02b8*/ 	.word	0x00000c50
        /*02bc*/ 	.word	0x000000ff
        /*02c0*/ 	.word	0x000000f0
        /*02c4*/ 	.short	0x0100
        /*02c6*/ 	.byte	0x04
	.zero		1


	//   ....[30]....
        /*02c8*/ 	.word	0x00000c60
        /*02cc*/ 	.word	0x000000ff
        /*02d0*/ 	.word	0x000000d8
        /*02d4*/ 	.short	0x0100
        /*02d6*/ 	.byte	0x04
	.zero		1


	//   ....[31]....
        /*02d8*/ 	.word	0x00000c70
        /*02dc*/ 	.word	0x000000ff
        /*02e0*/ 	.word	0x000000f8
        /*02e4*/ 	.short	0x0100
        /*02e6*/ 	.byte	0x04
	.zero		1


	//   ....[32]....
        /*02e8*/ 	.word	0x00000d60
        /*02ec*/ 	.word	0x000000ff
        /*02f0*/ 	.word	0x00000100
        /*02f4*/ 	.short	0x0100
        /*02f6*/ 	.byte	0x04
	.zero		1


	//   ....[33]....
        /*02f8*/ 	.word	0x00000d70
        /*02fc*/ 	.word	0x000000ff
        /*0300*/ 	.word	0x00000110
        /*0304*/ 	.short	0x0100
        /*0306*/ 	.byte	0x04
	.zero		1


	//   ....[34]....
        /*0308*/ 	.word	0x00000d80
        /*030c*/ 	.word	0x000000ff
        /*0310*/ 	.word	0x00000108
        /*0314*/ 	.short	0x0100
        /*0316*/ 	.byte	0x04
	.zero		1


	//   ....[35]....
        /*0318*/ 	.word	0x00000d90
        /*031c*/ 	.word	0x000000ff
        /*0320*/ 	.word	0x00000118
        /*0324*/ 	.short	0x0100
        /*0326*/ 	.byte	0x04
	.zero		1


	//   ....[36]....
        /*0328*/ 	.word	0x000018b0
        /*032c*/ 	.word	0x00000000
        /*0330*/ 	.word	0x00000110
        /*0334*/ 	.short	0x010a
        /*0336*/ 	.byte	0xff
	.zero		1


	//   ....[37]....
        /*0338*/ 	.word	0x000018e0
        /*033c*/ 	.word	0x00000000
        /*0340*/ 	.word	0x00000100
        /*0344*/ 	.short	0x0101
        /*0346*/ 	.byte	0xff
	.zero		1


	//   ....[38]....
        /*0348*/ 	.word	0x000019b0
        /*034c*/ 	.word	0x000000ff
        /*0350*/ 	.word	0x00000040
        /*0354*/ 	.short	0x010a
        /*0356*/ 	.byte	0x04
	.zero		1


	//   ....[39]....
        /*0358*/ 	.word	0x00001a30
        /*035c*/ 	.word	0x000000ff
        /*0360*/ 	.word	0x00000040
        /*0364*/ 	.short	0x010a
        /*0366*/ 	.byte	0x21
	.zero		1


	//   ....[40]....
        /*0368*/ 	.word	0x00001bc0
        /*036c*/ 	.word	0x000000ff
        /*0370*/ 	.word	0x00000040
        /*0374*/ 	.short	0x010a
        /*0376*/ 	.byte	0x08
	.zero		1


	//   ....[41]....
        /*0378*/ 	.word	0x00001ce0
        /*037c*/ 	.word	0x000000ff
        /*0380*/ 	.word	0x00000098
        /*0384*/ 	.short	0x0101
        /*0386*/ 	.byte	0x06
	.zero		1


	//   ....[42]....
        /*0388*/ 	.word	0x00001d00
        /*038c*/ 	.word	0x000000ff
        /*0390*/ 	.word	0x00000040
        /*0394*/ 	.short	0x010a
        /*0396*/ 	.byte	0x04
	.zero		1


	//   ....[43]....
        /*0398*/ 	.word	0x00001d80
        /*039c*/ 	.word	0x000000ff
        /*03a0*/ 	.word	0x00000040
        /*03a4*/ 	.short	0x010a
        /*03a6*/ 	.byte	0x11
	.zero		1


	//   ....[44]....
        /*03a8*/ 	.word	0x00001f10
        /*03ac*/ 	.word	0x000000ff
        /*03b0*/ 	.word	0x00000040
        /*03b4*/ 	.short	0x010a
        /*03b6*/ 	.byte	0x07
	.zero		1


	//   ....[45]....
        /*03b8*/ 	.word	0x00002060
        /*03bc*/ 	.word	0x00000003
        /*03c0*/ 	.word	0x000000a0
        /*03c4*/ 	.short	0x010a
        /*03c6*/ 	.byte	0xff
	.zero		1


	//   ....[46]....
        /*03c8*/ 	.word	0x000021b0
        /*03cc*/ 	.word	0x00000000
        /*03d0*/ 	.word	0x00000000
        /*03d4*/ 	.short	0x0101
        /*03d6*/ 	.byte	0xff
	.zero		1


	//   ....[47]....
        /*03d8*/ 	.word	0x00002750
        /*03dc*/ 	.word	0x000000ff
        /*03e0*/ 	.word	0x00000000
        /*03e4*/ 	.short	0x010a
        /*03e6*/ 	.byte	0x04
	.zero		1


	//   ....[48]....
        /*03e8*/ 	.word	0x000027e0
        /*03ec*/ 	.word	0x000000ff
        /*03f0*/ 	.word	0x00000000
        /*03f4*/ 	.short	0x010a
        /*03f6*/ 	.byte	0x05
	.zero		1


	//   ....[49]....
        /*03f8*/ 	.word	0x00002870
        /*03fc*/ 	.word	0x000000ff
        /*0400*/ 	.word	0x00000000
        /*0404*/ 	.short	0x010a
        /*0406*/ 	.byte	0x05
	.zero		1


	//   ....[50]....
        /*0408*/ 	.word	0x00002900
        /*040c*/ 	.word	0x000000ff
        /*0410*/ 	.word	0x00000000
        /*0414*/ 	.short	0x010a
        /*0416*/ 	.byte	0x05
	.zero		1


	//   ....[51]....
        /*0418*/ 	.word	0x00002990
        /*041c*/ 	.word	0x000000ff
        /*0420*/ 	.word	0x00000000
        /*0424*/ 	.short	0x010a
        /*0426*/ 	.byte	0x05
	.zero		1


	//   ....[52]....
        /*0428*/ 	.word	0x00002a20
        /*042c*/ 	.word	0x000000ff
        /*0430*/ 	.word	0x00000000
        /*0434*/ 	.short	0x010a
        /*0436*/ 	.byte	0x05
	.zero		1


	//   ....[53]....
        /*0438*/ 	.word	0x00002ab0
        /*043c*/ 	.word	0x000000ff
        /*0440*/ 	.word	0x00000000
        /*0444*/ 	.short	0x010a
        /*0446*/ 	.byte	0x05
	.zero		1


	//   ....[54]....
        /*0448*/ 	.word	0x00002b50
        /*044c*/ 	.word	0x00000000
        /*0450*/ 	.word	0x00000000
        /*0454*/ 	.short	0x010a
        /*0456*/ 	.byte	0xff
	.zero		1


	//   ....[55]....
        /*0458*/ 	.word	0x00002c70
        /*045c*/ 	.word	0x00000002
        /*0460*/ 	.word	0x00000100
        /*0464*/ 	.short	0x010a
        /*0466*/ 	.byte	0xff
	.zero		1


	//   ....[56]....
        /*0468*/ 	.word	0x00002ce0
        /*046c*/ 	.word	0x00000002
        /*0470*/ 	.word	0x00000000
        /*0474*/ 	.short	0x0101
        /*0476*/ 	.byte	0xff
	.zero		1


	//   ....[57]....
        /*0478*/ 	.word	0x00002d00
        /*047c*/ 	.word	0x000000ff
        /*0480*/ 	.word	0x000000b0
        /*0484*/ 	.short	0x010a
        /*0486*/ 	.byte	0x04
	.zero		1


	//   ....[58]....
        /*0488*/ 	.word	0x00002e20
        /*048c*/ 	.word	0x00000002
        /*0490*/ 	.word	0x000000a0
        /*0494*/ 	.short	0x010a
        /*0496*/ 	.byte	0xff
	.zero		1


	//   ....[59]....
        /*0498*/ 	.word	0x00002f20
        /*049c*/ 	.word	0x00000002
        /*04a0*/ 	.word	0x00000000
        /*04a4*/ 	.short	0x0101
        /*04a6*/ 	.byte	0xff
	.zero		1


	//   ....[60]....
        /*04a8*/ 	.word	0x00002fb0
        /*04ac*/ 	.word	0x000000ff
        /*04b0*/ 	.word	0x000000b0
        /*04b4*/ 	.short	0x0106
        /*04b6*/ 	.byte	0x04
	.zero		1


	//   ....[61]....
        /*04b8*/ 	.word	0x00002fd0
        /*04bc*/ 	.word	0x000000ff
        /*04c0*/ 	.word	0x000000b0
        /*04c4*/ 	.short	0x010a
        /*04c6*/ 	.byte	0x04
	.zero		1


	//   ....[62]....
        /*04c8*/ 	.word	0x00003060
        /*04cc*/ 	.word	0x000000ff
        /*04d0*/ 	.word	0x000000b0
        /*04d4*/ 	.short	0x0106
        /*04d6*/ 	.byte	0x07
	.zero		1


	//   ....[63]....
        /*04d8*/ 	.word	0x000030a0
        /*04dc*/ 	.word	0x00000000
        /*04e0*/ 	.word	0x000000b0
        /*04e4*/ 	.short	0x010a
        /*04e6*/ 	.byte	0xff
	.zero		1


	//   ....[64]....
        /*04e8*/ 	.word	0x000035f0
        /*04ec*/ 	.word	0x00000000
        /*04f0*/ 	.word	0x000000a0
        /*04f4*/ 	.short	0x010a
        /*04f6*/ 	.byte	0xff
	.zero		1


	//   ....[65]....
        /*04f8*/ 	.word	0x00003700
        /*04fc*/ 	.word	0x00000003
        /*0500*/ 	.word	0x00000000
        /*0504*/ 	.short	0x0101
        /*0506*/ 	.byte	0xff
	.zero		1


	//   ....[66]....
        /*0508*/ 	.word	0x00003710
        /*050c*/ 	.word	0x000000ff
        /*0510*/ 	.word	0x00000000
        /*0514*/ 	.short	0x010a
        /*0516*/ 	.byte	0x04
	.zero		1


	//   ....[67]....
        /*0518*/ 	.word	0x00003730
        /*051c*/ 	.word	0x000000ff
        /*0520*/ 	.word	0x000000e0
        /*0524*/ 	.short	0x010a
        /*0526*/ 	.byte	0x1e
	.zero		1


	//   ....[68]....
        /*0528*/ 	.word	0x00003800
        /*052c*/ 	.word	0x000000ff
        /*0530*/ 	.word	0x00000000
        /*0534*/ 	.short	0x010a
        /*0536*/ 	.byte	0x05
	.zero		1


	//   ....[69]....
        /*0538*/ 	.word	0x00003940
        /*053c*/ 	.word	0x000000ff
        /*0540*/ 	.word	0x00000000
        /*0544*/ 	.short	0x010a
        /*0546*/ 	.byte	0x04
	.zero		1


	//   ....[70]....
        /*0548*/ 	.word	0x00003bd0
        /*054c*/ 	.word	0x000000ff
        /*0550*/ 	.word	0x00000000
        /*0554*/ 	.short	0x010a
        /*0556*/ 	.byte	0x04
	.zero		1


	//   ....[71]....
        /*0558*/ 	.word	0x00003c60
        /*055c*/ 	.word	0x000000ff
        /*0560*/ 	.word	0x00000000
        /*0564*/ 	.short	0x010a
        /*0566*/ 	.byte	0x05
	.zero		1


	//   ....[72]....
        /*0568*/ 	.word	0x00003cf0
        /*056c*/ 	.word	0x000000ff
        /*0570*/ 	.word	0x00000000
        /*0574*/ 	.short	0x010a
        /*0576*/ 	.byte	0x05
	.zero		1


	//   ....[73]....
        /*0578*/ 	.word	0x00003d80
        /*057c*/ 	.word	0x000000ff
        /*0580*/ 	.word	0x00000000
        /*0584*/ 	.short	0x010a
        /*0586*/ 	.byte	0x04
	.zero		1


	//   ....[74]....
        /*0588*/ 	.word	0x00004220
        /*058c*/ 	.word	0x00000007
        /*0590*/ 	.word	0x000000a0
        /*0594*/ 	.short	0x010a
        /*0596*/ 	.byte	0xff
	.zero		1


	//   ....[75]....
        /*0598*/ 	.word	0x00004390
        /*059c*/ 	.word	0x00000000
        /*05a0*/ 	.word	0x00000000
        /*05a4*/ 	.short	0x0101
        /*05a6*/ 	.byte	0xff
	.zero		1


	//   ....[76]....
        /*05a8*/ 	.word	0x00004800
        /*05ac*/ 	.word	0x000000ff
        /*05b0*/ 	.word	0x00000098
        /*05b4*/ 	.short	0x010a
        /*05b6*/ 	.byte	0x11
	.zero		1


	//   ....[77]....
        /*05b8*/ 	.word	0x00004980
        /*05bc*/ 	.word	0x000000ff
        /*05c0*/ 	.word	0x00000088
        /*05c4*/ 	.short	0x010a
        /*05c6*/ 	.byte	0x11
	.zero		1


	//   ....[78]....
        /*05c8*/ 	.word	0x00004b90
        /*05cc*/ 	.word	0x000000ff
        /*05d0*/ 	.word	0x00000080
        /*05d4*/ 	.short	0x010b
        /*05d6*/ 	.byte	0x11
	.zero		1


	//   ....[79]....
        /*05d8*/ 	.word	0x00004ba0
        /*05dc*/ 	.word	0x000000ff
        /*05e0*/ 	.word	0x00000000
        /*05e4*/ 	.short	0x0101
        /*05e6*/ 	.byte	0x30
	.zero		1


	//   ....[80]....
        /*05e8*/ 	.word	0x00004be0
        /*05ec*/ 	.word	0x00000000
        /*05f0*/ 	.word	0x00000088
        /*05f4*/ 	.short	0x010a
        /*05f6*/ 	.byte	0xff
	.zero		1


	//   ....[81]....
        /*05f8*/ 	.word	0x00004f30
        /*05fc*/ 	.word	0x00000003
        /*0600*/ 	.word	0x000000a0
        /*0604*/ 	.short	0x010a
        /*0606*/ 	.byte	0xff
	.zero		1


	//   ....[82]....
        /*0608*/ 	.word	0x000050b0
        /*060c*/ 	.word	0x00000000
        /*0610*/ 	.word	0x00000000
        /*0614*/ 	.short	0x0101
        /*0616*/ 	.byte	0xff
	.zero		1


	//   ....[83]....
        /*0618*/ 	.word	0x00005b50
        /*061c*/ 	.word	0x000000ff
        /*0620*/ 	.word	0x00000080
        /*0624*/ 	.short	0x010a
        /*0626*/ 	.byte	0x2c
	.zero		1


	//   ....[84]....
        /*0628*/ 	.word	0x00005b60
        /*062c*/ 	.word	0x00000016
        /*0630*/ 	.word	0x000000c0
        /*0634*/ 	.short	0x010a
        /*0636*/ 	.byte	0xff
	.zero		1


	//   ....[85]....
        /*0638*/ 	.word	0x00005cf0
        /*063c*/ 	.word	0x000000ff
        /*0640*/ 	.word	0x00000080
        /*0644*/ 	.short	0x010a
        /*0646*/ 	.byte	0x2c
	.zero		1


	//   ....[86]....
        /*0648*/ 	.word	0x00005df0
        /*064c*/ 	.word	0x000000ff
        /*0650*/ 	.word	0x00000000
        /*0654*/ 	.short	0x0101
        /*0656*/ 	.byte	0x04
	.zero		1


	//   ....[87]....
        /*0658*/ 	.word	0x00005e50
        /*065c*/ 	.word	0x00000016
        /*0660*/ 	.word	0x000000c0
        /*0664*/ 	.short	0x010a
        /*0666*/ 	.byte	0xff
	.zero		1


	//   ....[88]....
        /*0668*/ 	.word	0x000062b0
        /*066c*/ 	.word	0x000000ff
        /*0670*/ 	.word	0x00000000
        /*0674*/ 	.short	0x0101
        /*0676*/ 	.byte	0x04
	.zero		1


	//   ....[89]....
        /*0678*/ 	.word	0x000073a0
        /*067c*/ 	.word	0x00000000
        /*0680*/ 	.word	0x00000110
        /*0684*/ 	.short	0x010a
        /*0686*/ 	.byte	0xff
	.zero		1


	//   ....[90]....
        /*0688*/ 	.word	0x00007400
        /*068c*/ 	.word	0x00000000
        /*0690*/ 	.word	0x00000040
        /*0694*/ 	.short	0x010a
        /*0696*/ 	.byte	0xff
	.zero		1


	//   ....[91]....
        /*0698*/ 	.word	0x00007460
        /*069c*/ 	.word	0x00000000
        /*06a0*/ 	.word	0x00000040
        /*06a4*/ 	.short	0x010a
        /*06a6*/ 	.byte	0xff
	.zero		1


	//   ....[92]....
        /*06a8*/ 	.word	0x000074b0
        /*06ac*/ 	.word	0x00000003
        /*06b0*/ 	.word	0x000000a0
        /*06b4*/ 	.short	0x010a
        /*06b6*/ 	.byte	0xff
	.zero		1


	//   ....[93]....
        /*06b8*/ 	.word	0x00007510
        /*06bc*/ 	.word	0x00000000
        /*06c0*/ 	.word	0x00000000
        /*06c4*/ 	.short	0x010a
        /*06c6*/ 	.byte	0xff
	.zero		1


	//   ....[94]....
        /*06c8*/ 	.word	0x00007570
        /*06cc*/ 	.word	0x00000000
        /*06d0*/ 	.word	0x00000000
        /*06d4*/ 	.short	0x010a
        /*06d6*/ 	.byte	0xff
	.zero		1


	//   ....[95]....
        /*06d8*/ 	.word	0x000075d0
        /*06dc*/ 	.word	0x00000000
        /*06e0*/ 	.word	0x00000000
        /*06e4*/ 	.short	0x010a
        /*06e6*/ 	.byte	0xff
	.zero		1


	//   ....[96]....
        /*06e8*/ 	.word	0x00007630
        /*06ec*/ 	.word	0x00000000
        /*06f0*/ 	.word	0x00000000
        /*06f4*/ 	.short	0x010a
        /*06f6*/ 	.byte	0xff
	.zero		1


	//   ....[97]....
        /*06f8*/ 	.word	0x00007690
        /*06fc*/ 	.word	0x00000000
        /*0700*/ 	.word	0x00000000
        /*0704*/ 	.short	0x010a
        /*0706*/ 	.byte	0xff
	.zero		1


	//   ....[98]....
        /*0708*/ 	.word	0x000076f0
        /*070c*/ 	.word	0x00000000
        /*0710*/ 	.word	0x00000000
        /*0714*/ 	.short	0x010a
        /*0716*/ 	.byte	0xff
	.zero		1


	//   ....[99]....
        /*0718*/ 	.word	0x00007750
        /*071c*/ 	.word	0x00000000
        /*0720*/ 	.word	0x00000000
        /*0724*/ 	.short	0x010a
        /*0726*/ 	.byte	0xff
	.zero		1


	//   ....[100]....
        /*0728*/ 	.word	0x000077a0
        /*072c*/ 	.word	0x00000002
        /*0730*/ 	.word	0x00000100
        /*0734*/ 	.short	0x010a
        /*0736*/ 	.byte	0xff
	.zero		1


	//   ....[101]....
        /*0738*/ 	.word	0x00007800
        /*073c*/ 	.word	0x00000002
        /*0740*/ 	.word	0x000000b0
        /*0744*/ 	.short	0x010a
        /*0746*/ 	.byte	0xff
	.zero		1


	//   ....[102]....
        /*0748*/ 	.word	0x00007850
        /*074c*/ 	.word	0x00000002
        /*0750*/ 	.word	0x000000a0
        /*0754*/ 	.short	0x010a
        /*0756*/ 	.byte	0xff
	.zero		1


	//   ....[103]....
        /*0758*/ 	.word	0x000078b0
        /*075c*/ 	.word	0x00000000
        /*0760*/ 	.word	0x000000b0
        /*0764*/ 	.short	0x010a
        /*0766*/ 	.byte	0xff
	.zero		1


	//   ....[104]....
        /*0768*/ 	.word	0x00007900
        /*076c*/ 	.word	0x00000000
        /*0770*/ 	.word	0x000000a0
        /*0774*/ 	.short	0x010a
        /*0776*/ 	.byte	0xff
	.zero		1


	//   ....[105]....
        /*0778*/ 	.word	0x00007960
        /*077c*/ 	.word	0x00000002
        /*0780*/ 	.word	0x000000e0
        /*0784*/ 	.short	0x010a
        /*0786*/ 	.byte	0xff
	.zero		1


	//   ....[106]....
        /*0788*/ 	.word	0x000079c0
        /*078c*/ 	.word	0x00000000
        /*0790*/ 	.word	0x00000000
        /*0794*/ 	.short	0x010a
        /*0796*/ 	.byte	0xff
	.zero		1


	//   ....[107]....
        /*0798*/ 	.word	0x00007a20
        /*079c*/ 	.word	0x00000000
        /*07a0*/ 	.word	0x00000000
        /*07a4*/ 	.short	0x010a
        /*07a6*/ 	.byte	0xff
	.zero		1


	//   ....[108]....
        /*07a8*/ 	.word	0x00007a80
        /*07ac*/ 	.word	0x00000000
        /*07b0*/ 	.word	0x00000000
        /*07b4*/ 	.short	0x010a
        /*07b6*/ 	.byte	0xff
	.zero		1


	//   ....[109]....
        /*07b8*/ 	.word	0x00007ae0
        /*07bc*/ 	.word	0x00000000
        /*07c0*/ 	.word	0x00000000
        /*07c4*/ 	.short	0x010a
        /*07c6*/ 	.byte	0xff
	.zero		1


	//   ....[110]....
        /*07c8*/ 	.word	0x00007b40
        /*07cc*/ 	.word	0x00000000
        /*07d0*/ 	.word	0x00000000
        /*07d4*/ 	.short	0x010a
        /*07d6*/ 	.byte	0xff
	.zero		1


	//   ....[111]....
        /*07d8*/ 	.word	0x00007b90
        /*07dc*/ 	.word	0x00000007
        /*07e0*/ 	.word	0x000000a0
        /*07e4*/ 	.short	0x010a
        /*07e6*/ 	.byte	0xff
	.zero		1


	//   ....[112]....
        /*07e8*/ 	.word	0x00007bf0
        /*07ec*/ 	.word	0x00000000
        /*07f0*/ 	.word	0x00000098
        /*07f4*/ 	.short	0x010a
        /*07f6*/ 	.byte	0xff
	.zero		1


	//   ....[113]....
        /*07f8*/ 	.word	0x00007c50
        /*07fc*/ 	.word	0x00000000
        /*0800*/ 	.word	0x00000088
        /*0804*/ 	.short	0x010a
        /*0806*/ 	.byte	0xff
	.zero		1


	//   ....[114]....
        /*0808*/ 	.word	0x00007ca0
        /*080c*/ 	.word	0x00000003
        /*0810*/ 	.word	0x000000a0
        /*0814*/ 	.short	0x010a
        /*0816*/ 	.byte	0xff
	.zero		1


	//   ....[115]....
        /*0818*/ 	.word	0x00007d00
        /*081c*/ 	.word	0x00000000
        /*0820*/ 	.word	0x00000080
        /*0824*/ 	.short	0x010a
        /*0826*/ 	.byte	0xff
	.zero		1


	//   ....[116]....
        /*0828*/ 	.word	0x00007d50
        /*082c*/ 	.word	0x00000016
        /*0830*/ 	.word	0x000000c0
        /*0834*/ 	.short	0x010a
        /*0836*/ 	.byte	0xff
	.zero		1


	//----- nvinfo : EIATTR_NUM_MBARRIERS
	.align		4
.L_47:
        /*0838*/ 	.byte	0x03, 0x38
        /*083a*/ 	.short	0x0024


	//----- nvinfo : EIATTR_EXIT_INSTR_OFFSETS
	.align		4
        /*083c*/ 	.byte	0x04, 0x1c
        /*083e*/ 	.short	(.L_49 - .L_48)


	//   ....[0]....
.L_48:
        /*0840*/ 	.word	0x00002b80


	//   ....[1]....
        /*0844*/ 	.word	0x00003070


	//   ....[2]....
        /*0848*/ 	.word	0x000030d0


	//   ....[3]....
        /*084c*/ 	.word	0x00003fe0


	//   ....[4]....
        /*0850*/ 	.word	0x00004c10


	//   ....[5]....
        /*0854*/ 	.word	0x00004c50


	//   ....[6]....
        /*0858*/ 	.word	0x00007390


	//----- nvinfo : EIATTR_MAX_THREADS
	.align		4
.L_49:
        /*085c*/ 	.byte	0x04, 0x05
        /*085e*/ 	.short	(.L_51 - .L_50)
.L_50:
        /*0860*/ 	.word	0x00000100
        /*0864*/ 	.word	0x00000001
        /*0868*/ 	.word	0x00000001


	//----- nvinfo : EIATTR_CRS_STACK_SIZE
	.align		4
.L_51:
        /*086c*/ 	.byte	0x04, 0x1e
        /*086e*/ 	.short	(.L_53 - .L_52)
.L_52:
        /*0870*/ 	.word	0x00000000


	//----- nvinfo : EIATTR_CBANK_PARAM_SIZE
	.align		4
.L_53:
        /*0874*/ 	.byte	0x03, 0x19
        /*0876*/ 	.short	0x0800


	//----- nvinfo : EIATTR_PARAM_CBANK
	.align		4
        /*0878*/ 	.byte	0x04, 0x0a
        /*087a*/ 	.short	(.L_55 - .L_54)
	.align		4
.L_54:
        /*087c*/ 	.word	index@(.nv.constant0._ZN7cutlass13device_kernelINS_4gemm6kernel13GemmUniversalIN4cute5tupleIJiiiiEEENS1_10collective13CollectiveMmaINS1_35MainloopSm100TmaUmmaWarpSpecializedILi8ELi2ELi4ENS5_IJNS4_1CILi1EEENSA_ILi2EEESB_EEEEENS5_IJNSA_ILi128EEENSA_ILi64EEESF_EEEaNS5_IJlSB_lEEEaSI_NS4_8TiledMMAINS4_8MMA_AtomIJNS4_15SM100_MMA_S8_SSIaaiLi128ELi64ELNS4_4UMMA5MajorE0ELSN_0ELNSM_8SaturateE0EEEEEENS4_6LayoutINS5_IJSB_SB_SB_EEENS5_IJNSA_ILi0EEEST_ST_EEEEENS5_IJNS4_10UnderscoreESW_SW_EEEEENS4_23SM90_TMA_LOAD_MULTICASTENS4_14ComposedLayoutINS4_7SwizzleILi3ELi4ELi3EEENS4_18smem_ptr_flag_bitsILi8EEENSR_INS5_IJNSA_ILi8EEESF_EEENS5_IJSF_SB_EEEEEEEvNS4_8identityENS4_13SM90_TMA_LOADES19_vS1A_EENS_8epilogue10collective18CollectiveEpilogueINS1D_23Sm100TmaWarpSpecializedILi1ELi1ELi64ELb0ELb0EEEJSH_NS5_IJNSR_ISF_SB_EENSR_ISG_SB_EEEEEaSI_aSI_NS1D_6fusion15FusionCallbacksIS1H_NS1L_17LinearCombinationIaiaiLNS_15FloatRoundStyleE2EEESH_S1K_JEEENS4_5SM1004TMEM4LOAD26SM100_TMEM_LOAD_32dp32b64xES1B_NS10_INS11_ILi2ELi4ELi3EEES14_NSR_INS5_IJS15_SG_EEENS5_IJSG_SB_EEEEEEENS4_39AutoVectorizingCopyWithAssumedAlignmentILi128EEENS4_14SM90_TMA_STOREES1Z_S21_S21_EEEvvEEEEvNT_6ParamsE)
        /*0880*/ 	.short	0x0380
        /*0882*/ 	.short	0x0800


	//----- nvinfo : EIATTR_SW_WAR
	.align		4
.L_55:
        /*0884*/ 	.byte	0x04, 0x36
        /*0886*/ 	.short	(.L_57 - .L_56)
.L_56:
        /*0888*/ 	.word	0x00000008
.L_57:


//--------------------- .nv.callgraph             --------------------------
	.section	.nv.callgraph,"",@"SHT_CUDA_CALLGRAPH"
	.align	4
	.sectionentsize	8
	.align		4
        /*0000*/ 	.word	0x00000000
	.align		4
        /*0004*/ 	.word	0xffffffff
	.align		4
        /*0008*/ 	.word	index@(_ZN7cutlass13device_kernelINS_4gemm6kernel13GemmUniversalIN4cute5tupleIJiiiiEEENS1_10collective13CollectiveMmaINS1_35MainloopSm100TmaUmmaWarpSpecializedILi8ELi2ELi4ENS5_IJNS4_1CILi1EEENSA_ILi2EEESB_EEEEENS5_IJNSA_ILi128EEENSA_ILi64EEESF_EEEaNS5_IJlSB_lEEEaSI_NS4_8TiledMMAINS4_8MMA_AtomIJNS4_15SM100_MMA_S8_SSIaaiLi128ELi64ELNS4_4UMMA5MajorE0ELSN_0ELNSM_8SaturateE0EEEEEENS4_6LayoutINS5_IJSB_SB_SB_EEENS5_IJNSA_ILi0EEEST_ST_EEEEENS5_IJNS4_10UnderscoreESW_SW_EEEEENS4_23SM90_TMA_LOAD_MULTICASTENS4_14ComposedLayoutINS4_7SwizzleILi3ELi4ELi3EEENS4_18smem_ptr_flag_bitsILi8EEENSR_INS5_IJNSA_ILi8EEESF_EEENS5_IJSF_SB_EEEEEEEvNS4_8identityENS4_13SM90_TMA_LOADES19_vS1A_EENS_8epilogue10collective18CollectiveEpilogueINS1D_23Sm100TmaWarpSpecializedILi1ELi1ELi64ELb0ELb0EEEJSH_NS5_IJNSR_ISF_SB_EENSR_ISG_SB_EEEEEaSI_aSI_NS1D_6fusion15FusionCallbacksIS1H_NS1L_17LinearCombinationIaiaiLNS_15FloatRoundStyleE2EEESH_S1K_JEEENS4_5SM1004TMEM4LOAD26SM100_TMEM_LOAD_32dp32b64xES1B_NS10_INS11_ILi2ELi4ELi3EEES14_NSR_INS5_IJS15_SG_EEENS5_IJSG_SB_EEEEEEENS4_39AutoVectorizingCopyWithAssumedAlignmentILi128EEENS4_14SM90_TMA_STOREES1Z_S21_S21_EEEvvEEEEvNT_6ParamsE)
	.align		4
        /*000c*/ 	.word	index@(__assertfail)
	.align		4
        /*0010*/ 	.word	0x00000000
	.align		4
        /*0014*/ 	.word	0xfffffffe
	.align		4
        /*0018*/ 	.word	0x00000000
	.align		4
        /*001c*/ 	.word	0xfffffffd
	.align		4
        /*0020*/ 	.word	0x00000000
	.align		4
        /*0024*/ 	.word	0xfffffffc


//--------------------- .nv.constant4             --------------------------
	.section	.nv.constant4,"a",@progbits
	.align	8
	.align		8
.nv.constant4:
        /*0000*/ 	.dword	__assertfail
	.align		8
        /*0008*/ 	.dword	__unnamed_1
	.align		8
        /*0010*/ 	.dword	__unnamed_2
	.align		8
        /*0018*/ 	.dword	_ZN39_INTERNAL_6f31ea19_4_k_cu_9d93af32_99704cuda3std3__45__cpo5beginE
	.align		8
        /*0020*/ 	.dword	_ZN39_INTERNAL_6f31ea19_4_k_cu_9d93af32_99704cuda3std3__45__cpo3endE
	.align		8
        /*0028*/ 	.dword	_ZN39_INTERNAL_6f31ea19_4_k_cu_9d93af32_99704cuda3std3__45__cpo6cbeginE
	.align		8
        /*0030*/ 	.dword	_ZN39_INTERNAL_6f31ea19_4_k_cu_9d93af32_99704cuda3std3__45__cpo4cendE
	.align		8
        /*0038*/ 	.dword	_ZN39_INTERNAL_6f31ea19_4_k_cu_9d93af32_99704cuda3std3__441_GLOBAL__N__6f31ea19_4_k_cu_9d93af32_99706ignoreE
	.align		8
        /*0040*/ 	.dword	_ZN39_INTERNAL_6f31ea19_4_k_cu_9d93af32_99704cuda3std3__419piecewise_constructE
	.align		8
        /*0048*/ 	.dword	_ZN39_INTERNAL_6f31ea19_4_k_cu_9d93af32_99704cuda3std3__48in_placeE
	.align		8
        /*0050*/ 	.dword	_ZN39_INTERNAL_6f31ea19_4_k_cu_9d93af32_99704cuda3std6ranges3__45__cpo4swapE
	.align		8
        /*0058*/ 	.dword	_ZN39_INTERNAL_6f31ea19_4_k_cu_9d93af32_99704cuda3std6ranges3__45__cpo9iter_moveE
	.align		8
        /*0060*/ 	.dword	_ZN39_INTERNAL_6f31ea19_4_k_cu_9d93af32_99704cute7productE
	.align		8
        /*0068*/ 	.dword	_ZN39_INTERNAL_6f31ea19_4_k_cu_9d93af32_99704cute1_E
	.align		8
        /*0070*/ 	.dword	$str$25
	.align		8
        /*0078*/ 	.dword	$str$26
	.align		8
        /*0080*/ 	.dword	$str$27
	.align		8
        /*0088*/ 	.dword	$str$28


//--------------------- .text._ZN7cutlass13device_kernelINS_4gemm6kernel13GemmUniversalIN4cute5tupleIJiiiiEEENS1_10collective13CollectiveMmaINS1_35MainloopSm100TmaUmmaWarpSpecializedILi8ELi2ELi4ENS5_IJNS4_1CILi1EEENSA_ILi2EEESB_EEEEENS5_IJNSA_ILi128EEENSA_ILi64EEESF_EEEaNS5_IJlSB_lEEEaSI_NS4_8TiledMMAINS4_8MMA_AtomIJNS4_15SM100_MMA_S8_SSIaaiLi128ELi64ELNS4_4UMMA5MajorE0ELSN_0ELNSM_8SaturateE0EEEEEENS4_6LayoutINS5_IJSB_SB_SB_EEENS5_IJNSA_ILi0EEEST_ST_EEEEENS5_IJNS4_10UnderscoreESW_SW_EEEEENS4_23SM90_TMA_LOAD_MULTICASTENS4_14ComposedLayoutINS4_7SwizzleILi3ELi4ELi3EEENS4_18smem_ptr_flag_bitsILi8EEENSR_INS5_IJNSA_ILi8EEESF_EEENS5_IJSF_SB_EEEEEEEvNS4_8identityENS4_13SM90_TMA_LOADES19_vS1A_EENS_8epilogue10collective18CollectiveEpilogueINS1D_23Sm100TmaWarpSpecializedILi1ELi1ELi64ELb0ELb0EEEJSH_NS5_IJNSR_ISF_SB_EENSR_ISG_SB_EEEEEaSI_aSI_NS1D_6fusion15FusionCallbacksIS1H_NS1L_17LinearCombinationIaiaiLNS_15FloatRoundStyleE2EEESH_S1K_JEEENS4_5SM1004TMEM4LOAD26SM100_TMEM_LOAD_32dp32b64xES1B_NS10_INS11_ILi2ELi4ELi3EEES14_NSR_INS5_IJS15_SG_EEENS5_IJSG_SB_EEEEEEENS4_39AutoVectorizingCopyWithAssumedAlignmentILi128EEENS4_14SM90_TMA_STOREES1Z_S21_S21_EEEvvEEEEvNT_6ParamsE --------------------------
	.section	.text._ZN7cutlass13device_kernelINS_4gemm6kernel13GemmUniversalIN4cute5tupleIJiiiiEEENS1_10collective13CollectiveMmaINS1_35MainloopSm100TmaUmmaWarpSpecializedILi8ELi2ELi4ENS5_IJNS4_1CILi1EEENSA_ILi2EEESB_EEEEENS5_IJNSA_ILi128EEENSA_ILi64EEESF_EEEaNS5_IJlSB_lEEEaSI_NS4_8TiledMMAINS4_8MMA_AtomIJNS4_15SM100_MMA_S8_SSIaaiLi128ELi64ELNS4_4UMMA5MajorE0ELSN_0ELNSM_8SaturateE0EEEEEENS4_6LayoutINS5_IJSB_SB_SB_EEENS5_IJNSA_ILi0EEEST_ST_EEEEENS5_IJNS4_10UnderscoreESW_SW_EEEEENS4_23SM90_TMA_LOAD_MULTICASTENS4_14ComposedLayoutINS4_7SwizzleILi3ELi4ELi3EEENS4_18smem_ptr_flag_bitsILi8EEENSR_INS5_IJNSA_ILi8EEESF_EEENS5_IJSF_SB_EEEEEEEvNS4_8identityENS4_13SM90_TMA_LOADES19_vS1A_EENS_8epilogue10collective18CollectiveEpilogueINS1D_23Sm100TmaWarpSpecializedILi1ELi1ELi64ELb0ELb0EEEJSH_NS5_IJNSR_ISF_SB_EENSR_ISG_SB_EEEEEaSI_aSI_NS1D_6fusion15FusionCallbacksIS1H_NS1L_17LinearCombinationIaiaiLNS_15FloatRoundStyleE2EEESH_S1K_JEEENS4_5SM1004TMEM4LOAD26SM100_TMEM_LOAD_32dp32b64xES1B_NS10_INS11_ILi2ELi4ELi3EEES14_NSR_INS5_IJS15_SG_EEENS5_IJSG_SB_EEEEEEENS4_39AutoVectorizingCopyWithAssumedAlignmentILi128EEENS4_14SM90_TMA_STOREES1Z_S21_S21_EEEvvEEEEvNT_6ParamsE,"ax",@progbits
	.align	128
.text._ZN7cutlass13device_kernelINS_4gemm6kernel13GemmUniversalIN4cute5tupleIJiiiiEEENS1_10collective13CollectiveMmaINS1_35MainloopSm100TmaUmmaWarpSpecializedILi8ELi2ELi4ENS5_IJNS4_1CILi1EEENSA_ILi2EEESB_EEEEENS5_IJNSA_ILi128EEENSA_ILi64EEESF_EEEaNS5_IJlSB_lEEEaSI_NS4_8TiledMMAINS4_8MMA_AtomIJNS4_15SM100_MMA_S8_SSIaaiLi128ELi64ELNS4_4UMMA5MajorE0ELSN_0ELNSM_8SaturateE0EEEEEENS4_6LayoutINS5_IJSB_SB_SB_EEENS5_IJNSA_ILi0EEEST_ST_EEEEENS5_IJNS4_10UnderscoreESW_SW_EEEEENS4_23SM90_TMA_LOAD_MULTICASTENS4_14ComposedLayoutINS4_7SwizzleILi3ELi4ELi3EEENS4_18smem_ptr_flag_bitsILi8EEENSR_INS5_IJNSA_ILi8EEESF_EEENS5_IJSF_SB_EEEEEEEvNS4_8identityENS4_13SM90_TMA_LOADES19_vS1A_EENS_8epilogue10collective18CollectiveEpilogueINS1D_23Sm100TmaWarpSpecializedILi1ELi1ELi64ELb0ELb0EEEJSH_NS5_IJNSR_ISF_SB_EENSR_ISG_SB_EEEEEaSI_aSI_NS1D_6fusion15FusionCallbacksIS1H_NS1L_17LinearCombinationIaiaiLNS_15FloatRoundStyleE2EEESH_S1K_JEEENS4_5SM1004TMEM4LOAD26SM100_TMEM_LOAD_32dp32b64xES1B_NS10_INS11_ILi2ELi4ELi3EEES14_NSR_INS5_IJS15_SG_EEENS5_IJSG_SB_EEEEEEENS4_39AutoVectorizingCopyWithAssumedAlignmentILi128EEENS4_14SM90_TMA_STOREES1Z_S21_S21_EEEvvEEEEvNT_6ParamsE:
        .type           _ZN7cutlass13device_kernelINS_4gemm6kernel13GemmUniversalIN4cute5tupleIJiiiiEEENS1_10collective13CollectiveMmaINS1_35MainloopSm100TmaUmmaWarpSpecializedILi8ELi2ELi4ENS5_IJNS4_1CILi1EEENSA_ILi2EEESB_EEEEENS5_IJNSA_ILi128EEENSA_ILi64EEESF_EEEaNS5_IJlSB_lEEEaSI_NS4_8TiledMMAINS4_8MMA_AtomIJNS4_15SM100_MMA_S8_SSIaaiLi128ELi64ELNS4_4UMMA5MajorE0ELSN_0ELNSM_8SaturateE0EEEEEENS4_6LayoutINS5_IJSB_SB_SB_EEENS5_IJNSA_ILi0EEEST_ST_EEEEENS5_IJNS4_10UnderscoreESW_SW_EEEEENS4_23SM90_TMA_LOAD_MULTICASTENS4_14ComposedLayoutINS4_7SwizzleILi3ELi4ELi3EEENS4_18smem_ptr_flag_bitsILi8EEENSR_INS5_IJNSA_ILi8EEESF_EEENS5_IJSF_SB_EEEEEEEvNS4_8identityENS4_13SM90_TMA_LOADES19_vS1A_EENS_8epilogue10collective18CollectiveEpilogueINS1D_23Sm100TmaWarpSpecializedILi1ELi1ELi64ELb0ELb0EEEJSH_NS5_IJNSR_ISF_SB_EENSR_ISG_SB_EEEEEaSI_aSI_NS1D_6fusion15FusionCallbacksIS1H_NS1L_17LinearCombinationIaiaiLNS_15FloatRoundStyleE2EEESH_S1K_JEEENS4_5SM1004TMEM4LOAD26SM100_TMEM_LOAD_32dp32b64xES1B_NS10_INS11_ILi2ELi4ELi3EEES14_NSR_INS5_IJS15_SG_EEENS5_IJSG_SB_EEEEEEENS4_39AutoVectorizingCopyWithAssumedAlignmentILi128EEENS4_14SM90_TMA_STOREES1Z_S21_S21_EEEvvEEEEvNT_6ParamsE,@function
        .size           _ZN7cutlass13device_kernelINS_4gemm6kernel13GemmUniversalIN4cute5tupleIJiiiiEEENS1_10collective13CollectiveMmaINS1_35MainloopSm100TmaUmmaWarpSpecializedILi8ELi2ELi4ENS5_IJNS4_1CILi1EEENSA_ILi2EEESB_EEEEENS5_IJNSA_ILi128EEENSA_ILi64EEESF_EEEaNS5_IJlSB_lEEEaSI_NS4_8TiledMMAINS4_8MMA_AtomIJNS4_15SM100_MMA_S8_SSIaaiLi128ELi64ELNS4_4UMMA5MajorE0ELSN_0ELNSM_8SaturateE0EEEEEENS4_6LayoutINS5_IJSB_SB_SB_EEENS5_IJNSA_ILi0EEEST_ST_EEEEENS5_IJNS4_10UnderscoreESW_SW_EEEEENS4_23SM90_TMA_LOAD_MULTICASTENS4_14ComposedLayoutINS4_7SwizzleILi3ELi4ELi3EEENS4_18smem_ptr_flag_bitsILi8EEENSR_INS5_IJNSA_ILi8EEESF_EEENS5_IJSF_SB_EEEEEEEvNS4_8identityENS4_13SM90_TMA_LOADES19_vS1A_EENS_8epilogue10collective18CollectiveEpilogueINS1D_23Sm100TmaWarpSpecializedILi1ELi1ELi64ELb0ELb0EEEJSH_NS5_IJNSR_ISF_SB_EENSR_ISG_SB_EEEEEaSI_aSI_NS1D_6fusion15FusionCallbacksIS1H_NS1L_17LinearCombinationIaiaiLNS_15FloatRoundStyleE2EEESH_S1K_JEEENS4_5SM1004TMEM4LOAD26SM100_TMEM_LOAD_32dp32b64xES1B_NS10_INS11_ILi2ELi4ELi3EEES14_NSR_INS5_IJS15_SG_EEENS5_IJSG_SB_EEEEEEENS4_39AutoVectorizingCopyWithAssumedAlignmentILi128EEENS4_14SM90_TMA_STOREES1Z_S21_S21_EEEvvEEEEvNT_6ParamsE,(.L_x_148 - _ZN7cutlass13device_kernelINS_4gemm6kernel13GemmUniversalIN4cute5tupleIJiiiiEEENS1_10collective13CollectiveMmaINS1_35MainloopSm100TmaUmmaWarpSpecializedILi8ELi2ELi4ENS5_IJNS4_1CILi1EEENSA_ILi2EEESB_EEEEENS5_IJNSA_ILi128EEENSA_ILi64EEESF_EEEaNS5_IJlSB_lEEEaSI_NS4_8TiledMMAINS4_8MMA_AtomIJNS4_15SM100_MMA_S8_SSIaaiLi128ELi64ELNS4_4UMMA5MajorE0ELSN_0ELNSM_8SaturateE0EEEEEENS4_6LayoutINS5_IJSB_SB_SB_EEENS5_IJNSA_ILi0EEEST_ST_EEEEENS5_IJNS4_10UnderscoreESW_SW_EEEEENS4_23SM90_TMA_LOAD_MULTICASTENS4_14ComposedLayoutINS4_7SwizzleILi3ELi4ELi3EEENS4_18smem_ptr_flag_bitsILi8EEENSR_INS5_IJNSA_ILi8EEESF_EEENS5_IJSF_SB_EEEEEEEvNS4_8identityENS4_13SM90_TMA_LOADES19_vS1A_EENS_8epilogue10collective18CollectiveEpilogueINS1D_23Sm100TmaWarpSpecializedILi1ELi1ELi64ELb0ELb0EEEJSH_NS5_IJNSR_ISF_SB_EENSR_ISG_SB_EEEEEaSI_aSI_NS1D_6fusion15FusionCallbacksIS1H_NS1L_17LinearCombinationIaiaiLNS_15FloatRoundStyleE2EEESH_S1K_JEEENS4_5SM1004TMEM4LOAD26SM100_TMEM_LOAD_32dp32b64xES1B_NS10_INS11_ILi2ELi4ELi3EEES14_NSR_INS5_IJS15_SG_EEENS5_IJSG_SB_EEEEEEENS4_39AutoVectorizingCopyWithAssumedAlignmentILi128EEENS4_14SM90_TMA_STOREES1Z_S21_S21_EEEvvEEEEvNT_6ParamsE)
        .other          _ZN7cutlass13device_kernelINS_4gemm6kernel13GemmUniversalIN4cute5tupleIJiiiiEEENS1_10collective13CollectiveMmaINS1_35MainloopSm100TmaUmmaWarpSpecializedILi8ELi2ELi4ENS5_IJNS4_1CILi1EEENSA_ILi2EEESB_EEEEENS5_IJNSA_ILi128EEENSA_ILi64EEESF_EEEaNS5_IJlSB_lEEEaSI_NS4_8TiledMMAINS4_8MMA_AtomIJNS4_15SM100_MMA_S8_SSIaaiLi128ELi64ELNS4_4UMMA5MajorE0ELSN_0ELNSM_8SaturateE0EEEEEENS4_6LayoutINS5_IJSB_SB_SB_EEENS5_IJNSA_ILi0EEEST_ST_EEEEENS5_IJNS4_10UnderscoreESW_SW_EEEEENS4_23SM90_TMA_LOAD_MULTICASTENS4_14ComposedLayoutINS4_7SwizzleILi3ELi4ELi3EEENS4_18smem_ptr_flag_bitsILi8EEENSR_INS5_IJNSA_ILi8EEESF_EEENS5_IJSF_SB_EEEEEEEvNS4_8identityENS4_13SM90_TMA_LOADES19_vS1A_EENS_8epilogue10collective18CollectiveEpilogueINS1D_23Sm100TmaWarpSpecializedILi1ELi1ELi64ELb0ELb0EEEJSH_NS5_IJNSR_ISF_SB_EENSR_ISG_SB_EEEEEaSI_aSI_NS1D_6fusion15FusionCallbacksIS1H_NS1L_17LinearCombinationIaiaiLNS_15FloatRoundStyleE2EEESH_S1K_JEEENS4_5SM1004TMEM4LOAD26SM100_TMEM_LOAD_32dp32b64xES1B_NS10_INS11_ILi2ELi4ELi3EEES14_NSR_INS5_IJS15_SG_EEENS5_IJSG_SB_EEEEEEENS4_39AutoVectorizingCopyWithAssumedAlignmentILi128EEENS4_14SM90_TMA_STOREES1Z_S21_S21_EEEvvEEEEvNT_6ParamsE,@"STO_CUDA_ENTRY STV_DEFAULT"
_ZN7cutlass13device_kernelINS_4gemm6kernel13GemmUniversalIN4cute5tupleIJiiiiEEENS1_10collective13CollectiveMmaINS1_35MainloopSm100TmaUmmaWarpSpecializedILi8ELi2ELi4ENS5_IJNS4_1CILi1EEENSA_ILi2EEESB_EEEEENS5_IJNSA_ILi128EEENSA_ILi64EEESF_EEEaNS5_IJlSB_lEEEaSI_NS4_8TiledMMAINS4_8MMA_AtomIJNS4_15SM100_MMA_S8_SSIaaiLi128ELi64ELNS4_4UMMA5MajorE0ELSN_0ELNSM_8SaturateE0EEEEEENS4_6LayoutINS5_IJSB_SB_SB_EEENS5_IJNSA_ILi0EEEST_ST_EEEEENS5_IJNS4_10UnderscoreESW_SW_EEEEENS4_23SM90_TMA_LOAD_MULTICASTENS4_14ComposedLayoutINS4_7SwizzleILi3ELi4ELi3EEENS4_18smem_ptr_flag_bitsILi8EEENSR_INS5_IJNSA_ILi8EEESF_EEENS5_IJSF_SB_EEEEEEEvNS4_8identityENS4_13SM90_TMA_LOADES19_vS1A_EENS_8epilogue10collective18CollectiveEpilogueINS1D_23Sm100TmaWarpSpecializedILi1ELi1ELi64ELb0ELb0EEEJSH_NS5_IJNSR_ISF_SB_EENSR_ISG_SB_EEEEEaSI_aSI_NS1D_6fusion15FusionCallbacksIS1H_NS1L_17LinearCombinationIaiaiLNS_15FloatRoundStyleE2EEESH_S1K_JEEENS4_5SM1004TMEM4LOAD26SM100_TMEM_LOAD_32dp32b64xES1B_NS10_INS11_ILi2ELi4ELi3EEES14_NSR_INS5_IJS15_SG_EEENS5_IJSG_SB_EEEEEEENS4_39AutoVectorizingCopyWithAssumedAlignmentILi128EEENS4_14SM90_TMA_STOREES1Z_S21_S21_EEEvvEEEEvNT_6ParamsE:
[----:B------:R-:W1:Y:S01]  /*0000*/  LDC R1, c[0x0][0x37c] ;  /* 0x0000df00ff017b82 */ /* 0x000e620000000800 */
[----:B------:R-:W2:Y:S01]  /*0010*/  S2R R142, SR_TID.X ;  /* 0x00000000008e7919 */ /* 0x000ea20000002100 */
[----:B------:R-:W3:Y:S01]  /*0020*/  LDCU.64 UR8, c[0x0][0x890] ;  /* 0x00011200ff0877ac */ /* 0x000ee20008000a00 */
[----:B------:R-:W-:Y:S02]  /*0030*/  PRMT R147, RZ, 0x7610, R147 ;  /* 0x00007610ff937816 */ /* 0x000fe40000000093 */
[----:B------:R-:W-:Y:S01]  /*0040*/  ELECT P3, URZ, PT ;  /* 0x0000000000ff782f */ /* 0x000fe20003860000 */
[----:B---3--:R-:W-:-:S04]  /*0050*/  UISETP.NE.U32.AND UP0, UPT, UR8, URZ, UPT ;  /* 0x000000ff0800728c */ /* 0x008fc8000bf05070 */
[----:B------:R-:W-:Y:S01]  /*0060*/  UISETP.NE.AND.EX UP0, UPT, UR9, URZ, UPT, UP0 ;  /* 0x000000ff0900728c */ /* 0x000fe2000bf05300 */
[----:B--2---:R-:W-:-:S05]  /*0070*/  SHF.R.U32.HI R148, RZ, 0x5, R142 ;  /* 0x00000005ff947819 */ /* 0x004fca000001168e */
[----:B------:R-:W2:Y:S02]  /*0080*/  SHFL.IDX PT, R0, R148, RZ, 0x1f ;  /* 0x00001fff94007589 */ /* 0x000ea400000e0000 */
[----:B--2---:R-:W-:Y:S01]  /*0090*/  R2UR UR22, R0 ;  /* 0x00000000001672ca */ /* 0x004fe200000e0000 */
[----:B-1----:R-:W-:-:S14]  /*00a0*/  BRA.U UP0, `(.L_x_0) ;  /* 0x0000000100307547 */ /* 0x002fdc000b800000 */
[----:B------:R-:W1:Y:S02]  /*00b0*/  LDCU.64 UR4, c[0x0][0x888] ;  /* 0x00011100ff0477ac */ /* 0x000e640008000a00 */
[----:B-1----:R-:W-:-:S04]  /*00c0*/  UISETP.NE.U32.AND UP0, UPT, UR4, URZ, UPT ;  /* 0x000000ff0400728c */ /* 0x002fc8000bf05070 */
[----:B------:R-:W-:-:S09]  /*00d0*/  UISETP.NE.AND.EX UP0, UPT, UR5, URZ, UPT, UP0 ;  /* 0x000000ff0500728c */ /* 0x000fd2000bf05300 */
[----:B------:R-:W-:Y:S05]  /*00e0*/  BRA.U !UP0, `(.L_x_1) ;  /* 0x0000000108147547 */ /* 0x000fea000b800000 */
[----:B------:R-:W1:Y:S01]  /*00f0*/  LDC.64 R2, c[0x0][0x888] ;  /* 0x00022200ff027b82 */ /* 0x000e620000000a00 */
[----:B------:R-:W1:Y:S02]  /*0100*/  LDCU.64 UR4, c[0x0][0x358] ;  /* 0x00006b00ff0477ac */ /* 0x000e640008000a00 */
[----:B-1----:R1:W5:Y:S01]  /*0110*/  LDG.E R71, desc[UR4][R2.64] ;  /* 0x0000000402477981 */ /* 0x002362000c1e1900 */
[----:B------:R-:W-:Y:S01]  /*0120*/  HFMA2 R147, -RZ, RZ, 0, 5.9604644775390625e-08 ;  /* 0x00000001ff937431 */ /* 0x000fe200000001ff */
[----:B------:R-:W-:Y:S05]  /*0130*/  BRA `(.L_x_0) ;  /* 0x00000000000c7947 */ /* 0x000fea0003800000 */
.L_x_1:
[----:B------:R-:W1:Y:S01]  /*0140*/  LDCU UR4, c[0x0][0x880] ;  /* 0x00011000ff0477ac */ /* 0x000e620008000800 */
[----:B------:R-:W-:Y:S01]  /*0150*/  HFMA2 R147, -RZ, RZ, 0, 5.9604644775390625e-08 ;  /* 0x00000001ff937431 */ /* 0x000fe200000001ff */
[----:B-1----:R-:W-:-:S07]  /*0160*/  MOV R71, UR4 ;  /* 0x0000000400477c02 */ /* 0x002fce0008000f00 */
.L_x_0:
[----:B------:R-:W2:Y:S02]  /*0170*/  LDCU.64 UR4, c[0x0][0x8b0] ;  /* 0x00011600ff0477ac */ /* 0x000ea40008000a00 */
[----:B--2---:R-:W-:-:S04]  /*0180*/  UISETP.NE.U32.AND UP0, UPT, UR4, URZ, UPT ;  /* 0x000000ff0400728c */ /* 0x004fc8000bf05070 */
[----:B------:R-:W-:-:S09]  /*0190*/  UISETP.NE.AND.EX UP0, UPT, UR5, URZ, UPT, UP0 ;  /* 0x000000ff0500728c */ /* 0x000fd2000bf05300 */
[----:B------:R-:W-:Y:S05]  /*01a0*/  BRA.U UP0, `(.L_x_2) ;  /* 0x0000000100287547 */ /* 0x000fea000b800000 */
[----:B------:R-:W2:Y:S02]  /*01b0*/  LDCU.64 UR4, c[0x0][0x8a8] ;  /* 0x00011500ff0477ac */ /* 0x000ea40008000a00 */
[----:B--2---:R-:W-:-:S04]  /*01c0*/  UISETP.NE.U32.AND UP0, UPT, UR4, URZ, UPT ;  /* 0x000000ff0400728c */ /* 0x004fc8000bf05070 */
[----:B------:R-:W-:-:S09]  /*01d0*/  UISETP.NE.AND.EX UP0, UPT, UR5, URZ, UPT, UP0 ;  /* 0x000000ff0500728c */ /* 0x000fd2000bf05300 */
[----:B------:R-:W-:Y:S05]  /*01e0*/  BRA.U !UP0, `(.L_x_3) ;  /* 0x0000000108107547 */ /* 0x000fea000b800000 */
[----:B-1----:R-:W1:Y:S01]  /*01f0*/  LDC.64 R2, c[0x0][0x8a8] ;  /* 0x00022a00ff027b82 */ /* 0x002e620000000a00 */
[----:B------:R-:W1:Y:S02]  /*0200*/  LDCU.64 UR4, c[0x0][0x358] ;  /* 0x00006b00ff0477ac */ /* 0x000e640008000a00 */
[----:B-1----:R2:W5:Y:S01]  /*0210*/  LDG.E R70, desc[UR4][R2.64] ;  /* 0x0000000402467981 */ /* 0x002562000c1e1900 */
[----:B------:R-:W-:Y:S05]  /*0220*/  BRA `(.L_x_2) ;  /* 0x0000000000087947 */ /* 0x000fea0003800000 */
.L_x_3:
[----:B------:R-:W2:Y:S02]  /*0230*/  LDCU UR4, c[0x0][0x8a0] ;  /* 0x00011400ff0477ac */ /* 0x000ea40008000800 */
[----:B--2---:R-:W-:Y:S02]  /*0240*/  MOV R70, UR4 ;  /* 0x0000000400467c02 */ /* 0x004fe40008000f00 */
.L_x_2:
[----:B------:R-:W-:Y:S01]  /*0250*/  IMAD.U32 R0, RZ, RZ, UR22 ;  /* 0x00000016ff007e24 */ /* 0x000fe2000f8e00ff */
[----:B------:R-:W-:Y:S04]  /*0260*/  BSSY.RECONVERGENT B0, `(.L_x_4) ;  /* 0x000000c000007945 */ /* 0x000fe80003800200 */
[C---:B------:R-:W-:Y:S02]  /*0270*/  ISETP.NE.OR P1, PT, R0.reuse, 0x1, !P3 ;  /* 0x000000010000780c */ /* 0x040fe40005f25670 */
[----:B------:R-:W-:-:S11]  /*0280*/  ISETP.NE.OR P0, PT, R0, 0x3, !P3 ;  /* 0x000000030000780c */ /* 0x000fd60005f05670 */
[----:B------:R-:W-:Y:S05]  /*0290*/  @P1 BRA `(.L_x_5) ;  /* 0x0000000000201947 */ /* 0x000fea0003800000 */
[----:B------:R-:W3:Y:S02]  /*02a0*/  LDCU.64 UR4, c[0x0][0x348] ;  /* 0x00006900ff0477ac */ /* 0x000ee40008000a00 */
[----:B---3--:R-:W-:Y:S02]  /*02b0*/  UIADD3 UR6, UP1, UPT, UR4, 0x80, URZ ;  /* 0x0000008004067890 */ /* 0x008fe4000ff3e0ff */
[----:B------:R-:W-:Y:S02]  /*02c0*/  UIADD3 UR4, UP0, UPT, UR4, 0x180, URZ ;  /* 0x0000018004047890 */ /* 0x000fe4000ff1e0ff */
[----:B------:R-:W-:Y:S02]  /*02d0*/  UIADD3.X UR7, UPT, UPT, URZ, UR5, URZ, UP1, !UPT ;  /* 0x00000005ff077290 */ /* 0x000fe40008ffe4ff */
[----:B------:R-:W-:-:S07]  /*02e0*/  UIADD3.X UR5, UPT, UPT, URZ, UR5, URZ, UP0, !UPT ;  /* 0x00000005ff057290 */ /* 0x000fce00087fe4ff */
[----:B------:R3:W-:Y:S02]  /*02f0*/  UTMACCTL.PF [UR6] ;  /* 0x00000000060079b9 */ /* 0x0007e40008040000 */
[----:B------:R3:W-:Y:S02]  /*0300*/  UTMACCTL.PF [UR4] ;  /* 0x00000000040079b9 */ /* 0x0007e40008040000 */
[----:B---3--:R-:W-:Y:S01]  /*0310*/  NOP ;  /* 0x0000000000007918 */ /* 0x008fe20000000000 */
.L_x_5:
[----:B------:R-:W-:Y:S05]  /*0320*/  BSYNC.RECONVERGENT B0 ;  /* 0x0000000000007941 */ /* 0x000fea0003800200 */
.L_x_4:
[----:B------:R-:W-:Y:S04]  /*0330*/  BSSY.RECONVERGENT B0, `(.L_x_6) ;  /* 0x000000a000007945 */ /* 0x000fe80003800200 */
        /* <DEDUP_REMOVED lines=9> */
.L_x_7:
[----:B------:R-:W-:Y:S05]  /*03d0*/  BSYNC.RECONVERGENT B0 ;  /* 0x0000000000007941 */ /* 0x000fea0003800200 */
.L_x_6:
[----:B------:R-:W3:Y:S01]  /*03e0*/  LDCU.64 UR4, c[0x0][0x888] ;  /* 0x00011100ff0477ac */ /* 0x000ee20008000a00 */
[----:B------:R-:W-:Y:S02]  /*03f0*/  UISETP.EQ.U32.AND UP1, UPT, UR8, URZ, UPT ;  /* 0x000000ff0800728c */ /* 0x000fe4000bf22070 */
[----:B------:R-:W-:Y:S02]  /*0400*/  UPLOP3.LUT UP3, UPT, UPT, UPT, UPT, 0x80, 0x8 ;  /* 0x000000000008789c */ /* 0x000fe40003f6f070 */
[----:B---3--:R-:W-:-:S04]  /*0410*/  UISETP.NE.U32.AND UP0, UPT, UR4, URZ, UPT ;  /* 0x000000ff0400728c */ /* 0x008fc8000bf05070 */
[----:B------:R-:W-:-:S04]  /*0420*/  UISETP.NE.AND.EX UP0, UPT, UR5, URZ, UPT, UP0 ;  /* 0x000000ff0500728c */ /* 0x000fc8000bf05300 */
[----:B------:R-:W-:-:S04]  /*0430*/  UISETP.EQ.OR.EX UP2, UPT, UR9, URZ, !UP0, UP1 ;  /* 0x000000ff0900728c */ /* 0x000fc8000c742710 */
[----:B------:R-:W-:-:S05]  /*0440*/  UP2UR UR61, UPR, URZ, 0x4 ;  /* 0x00000004ff3d7883 */ /* 0x000fca0008000000 */
[----:B------:R-:W-:Y:S07]  /*0450*/  BRA.U !UP2, `(.L_x_8) ;  /* 0x000000010a207547 */ /* 0x000fee000b800000 */
[----:B-----5:R-:W-:Y:S01]  /*0460*/  R2UR UR5, R71 ;  /* 0x00000000470572ca */ /* 0x020fe200000e0000 */
[----:B------:R-:W-:Y:S02]  /*0470*/  UISETP.NE.U32.AND UP1, UPT, UR8, URZ, UPT ;  /* 0x000000ff0800728c */ /* 0x000fe4000bf25070 */
[----:B------:R-:W-:Y:S02]  /*0480*/  USEL UR4, URZ, 0xffffffff, UP0 ;  /* 0xffffffffff047887 */ /* 0x000fe40008000000 */
[----:B------:R-:W-:-:S08]  /*0490*/  UISETP.NE.AND.EX UP1, UPT, UR9, URZ, UPT, UP1 ;  /* 0x000000ff0900728c */ /* 0x000fd0000bf25310 */
[----:B------:R-:W-:-:S04]  /*04a0*/  UISETP.NE.AND UP0, UPT, UR5, URZ, UPT ;  /* 0x000000ff0500728c */ /* 0x000fc8000bf05270 */
[----:B------:R-:W-:-:S04]  /*04b0*/  @!UP1 USEL UR4, URZ, 0xffffffff, UP0 ;  /* 0xffffffffff049887 */ /* 0x000fc80008000000 */
[----:B------:R-:W-:-:S04]  /*04c0*/  ULOP3.LUT UR4, UR4, 0x1, URZ, 0xc0, !UPT ;  /* 0x0000000104047892 */ /* 0x000fc8000f8ec0ff */
[----:B------:R-:W-:-:S11]  /*04d0*/  UISETP.NE.U32.AND UP3, UPT, UR4, 0x1, UPT ;  /* 0x000000010400788c */ /* 0x000fd6000bf65070 */
.L_x_8:
[----:B-12---:R-:W1:Y:S01]  /*04e0*/  SHFL.IDX PT, R2, R148, RZ, 0x1f ;  /* 0x00001fff94027589 */ /* 0x006e6200000e0000 */
[----:B------:R-:W-:-:S04]  /*04f0*/  UISETP.NE.AND UP0, UPT, UR22, 0x2, UPT ;  /* 0x000000021600788c */ /* 0x000fc8000bf05270 */
[----:B------:R-:W-:Y:S01]  /*0500*/  USEL UR34, URZ, 0x1, UP0 ;  /* 0x00000001ff227887 */ /* 0x000fe20008000000 */
[----:B-1----:R-:W-:-:S13]  /*0510*/  ISETP.NE.AND P0, PT, R2, RZ, PT ;  /* 0x000000ff0200720c */ /* 0x002fda0003f05270 */
[----:B------:R-:W-:Y:S05]  /*0520*/  @P0 BRA `(.L_x_9) ;  /* 0x0000000000840947 */ /* 0x000fea0003800000 */
[----:B------:R-:W-:Y:S01]  /*0530*/  ELECT P0, URZ, PT ;  /* 0x0000000000ff782f */ /* 0x000fe20003800000 */
[----:B------:R-:W-:-:S12]  /*0540*/  BSSY.RECONVERGENT B0, `(.L_x_9) ;  /* 0x000001f000007945 */ /* 0x000fd80003800200 */
[----:B------:R-:W-:Y:S05]  /*0550*/  @!P0 BRA `(.L_x_10) ;  /* 0x0000000000748947 */ /* 0x000fea0003800000 */
[----:B------:R-:W1:Y:S01]  /*0560*/  S2UR UR4, SR_CgaCtaId ;  /* 0x00000000000479c3 */ /* 0x000e620000008800 */
[----:B------:R-:W-:Y:S01]  /*0570*/  UMOV UR5, 0x400 ;  /* 0x0000040000057882 */ /* 0x000fe20000000000 */
[----:B------:R-:W-:Y:S01]  /*0580*/  UMOV UR8, 0x1 ;  /* 0x0000000100087882 */ /* 0x000fe20000000000 */
[----:B------:R-:W-:Y:S01]  /*0590*/  UMOV UR6, 0x2 ;  /* 0x0000000200067882 */ /* 0x000fe20000000000 */
[----:B------:R-:W-:-:S04]  /*05a0*/  UIADD3 UR8, UPT, UPT, -UR8, 0x100000, URZ ;  /* 0x0010000008087890 */ /* 0x000fc8000fffe1ff */
[----:B------:R-:W-:Y:S02]  /*05b0*/  USHF.L.U32 UR9, UR8, 0xb, URZ ;  /* 0x0000000b08097899 */ /* 0x000fe400080006ff */
[----:B------:R-:W-:Y:S02]  /*05c0*/  USHF.L.U32 UR8, UR8, 0x1, URZ ;  /* 0x0000000108087899 */ /* 0x000fe400080006ff */
[----:B------:R-:W-:-:S04]  /*05d0*/  UIADD3 UR6, UPT, UPT, -UR6, 0x100000, URZ ;  /* 0x0010000006067890 */ /* 0x000fc8000fffe1ff */
[----:B------:R-:W-:Y:S02]  /*05e0*/  USHF.L.U32 UR7, UR6, 0xb, URZ ;  /* 0x0000000b06077899 */ /* 0x000fe400080006ff */
[----:B------:R-:W-:Y:S02]  /*05f0*/  USHF.L.U32 UR6, UR6, 0x1, URZ ;  /* 0x0000000106067899 */ /* 0x000fe400080006ff */
[----:B-1----:R-:W-:Y:S01]  /*0600*/  ULEA UR4, UR4, UR5, 0x18 ;  /* 0x0000000504047291 */ /* 0x002fe2000f8ec0ff */
[----:B------:R-:W1:Y:S11]  /*0610*/  FENCE.VIEW.ASYNC.S ;  /* 0x00000000000073c6 */ /* 0x000e760000000000 */
[----:B-1----:R1:W2:Y:S01]  /*0620*/  SYNCS.EXCH.64 URZ, [UR4], UR8 ;  /* 0x0000000804ff75b2 */ /* 0x0022a20008000100 */
[----:B------:R1:W3:Y:S01]  /*0630*/  SYNCS.EXCH.64 URZ, [UR4+0x40], UR6 ;  /* 0x0000400604ff75b2 */ /* 0x0002e20008000100 */
[----:B------:R1:W4:Y:S01]  /*0640*/  SYNCS.EXCH.64 URZ, [UR4+0x8], UR8 ;  /* 0x0000080804ff75b2 */ /* 0x0003220008000100 */
[----:B------:R1:W1:Y:S01]  /*0650*/  SYNCS.EXCH.64 URZ, [UR4+0x48], UR6 ;  /* 0x0000480604ff75b2 */ /* 0x0002620008000100 */
        /* <DEDUP_REMOVED lines=12> */
[----:B------:R-:W-:Y:S01]  /*0720*/  NOP ;  /* 0x0000000000007918 */ /* 0x000fe20000000000 */
.L_x_10:
[----:B-1----:R-:W-:Y:S05]  /*0730*/  BSYNC.RECONVERGENT B0 ;  /* 0x0000000000007941 */ /* 0x002fea0003800200 */
.L_x_9:
[----:B------:R-:W1:Y:S01]  /*0740*/  SHFL.IDX PT, R2, R148, RZ, 0x1f ;  /* 0x00001fff94027589 */ /* 0x000e6200000e0000 */
[----:B------:R-:W-:Y:S01]  /*0750*/  NOP ;  /* 0x0000000000007918 */ /* 0x000fe20000000000 */
[----:B-1----:R-:W-:-:S13]  /*0760*/  ISETP.NE.AND P0, PT, R2, 0x1, PT ;  /* 0x000000010200780c */ /* 0x002fda0003f05270 */
[----:B------:R-:W-:Y:S05]  /*0770*/  @P0 BRA `(.L_x_11) ;  /* 0x0000000000400947 */ /* 0x000fea0003800000 */
        /* <DEDUP_REMOVED lines=9> */
[----:B------:R-:W-:Y:S01]  /*0810*/  USHF.L.U32 UR6, UR6, 0x1, URZ ;  /* 0x0000000106067899 */ /* 0x000fe200080006ff */
[----:B------:R-:W-:Y:S01]  /*0820*/  ELECT P0, URZ, PT ;  /* 0x0000000000ff782f */ /* 0x000fe20003800000 */
[----:B-1----:R-:W-:Y:S01]  /*0830*/  ULEA UR4, UR4, UR5, 0x18 ;  /* 0x0000000504047291 */ /* 0x002fe2000f8ec0ff */
[----:B------:R-:W1:Y:S11]  /*0840*/  FENCE.VIEW.ASYNC.S ;  /* 0x00000000000073c6 */ /* 0x000e760000000000 */
[----:B-1----:R1:W1:Y:S01]  /*0850*/  SYNCS.EXCH.64 URZ, [UR4+0x80], UR8 ;  /* 0x0000800804ff75b2 */ /* 0x0022620008000100 */
[----:B------:R1:W1:Y:S01]  /*0860*/  SYNCS.EXCH.64 URZ, [UR4+0x88], UR6 ;  /* 0x0000880604ff75b2 */ /* 0x0002620008000100 */
[----:B------:R-:W-:Y:S01]  /*0870*/  NOP ;  /* 0x0000000000007918 */ /* 0x000fe20000000000 */
.L_x_11:
[----:B------:R-:W2:Y:S01]  /*0880*/  SHFL.IDX PT, R2, R148, RZ, 0x1f ;  /* 0x00001fff94027589 */ /* 0x000ea200000e0000 */
[----:B------:R-:W-:Y:S01]  /*0890*/  NOP ;  /* 0x0000000000007918 */ /* 0x000fe20000000000 */
[----:B--2---:R-:W-:-:S13]  /*08a0*/  ISETP.NE.AND P0, PT, R2, 0x3, PT ;  /* 0x000000030200780c */ /* 0x004fda0003f05270 */
[----:B------:R-:W-:Y:S05]  /*08b0*/  @P0 BRA `(.L_x_12) ;  /* 0x0000000000300947 */ /* 0x000fea0003800000 */
[----:B-1----:R-:W1:Y:S01]  /*08c0*/  S2UR UR6, SR_CgaCtaId ;  /* 0x00000000000679c3 */ /* 0x002e620000008800 */
[----:B------:R-:W-:Y:S01]  /*08d0*/  UMOV UR4, 0x400 ;  /* 0x0000040000047882 */ /* 0x000fe20000000000 */
[----:B------:R-:W-:Y:S01]  /*08e0*/  UMOV UR5, 0x20 ;  /* 0x0000002000057882 */ /* 0x000fe20000000000 */
[----:B------:R-:W-:Y:S01]  /*08f0*/  ELECT P0, URZ, PT ;  /* 0x0000000000ff782f */ /* 0x000fe20003800000 */
[----:B-1----:R-:W-:Y:S02]  /*0900*/  ULEA UR6, UR6, UR4, 0x18 ;  /* 0x0000000406067291 */ /* 0x002fe4000f8ec0ff */
[----:B------:R-:W-:-:S04]  /*0910*/  UIADD3 UR4, UPT, UPT, -UR5, 0x100000, URZ ;  /* 0x0010000005047890 */ /* 0x000fc8000fffe1ff */
[----:B------:R-:W-:Y:S02]  /*0920*/  USHF.L.U32 UR5, UR4, 0xb, URZ ;  /* 0x0000000b04057899 */ /* 0x000fe400080006ff */
[----:B------:R-:W-:Y:S01]  /*0930*/  USHF.L.U32 UR4, UR4, 0x1, URZ ;  /* 0x0000000104047899 */ /* 0x000fe200080006ff */
[----:B------:R-:W1:Y:S11]  /*0940*/  FENCE.VIEW.ASYNC.S ;  /* 0x00000000000073c6 */ /* 0x000e760000000000 */
[----:B-1----:R2:W1:Y:S01]  /*0950*/  SYNCS.EXCH.64 URZ, [UR6+0x90], UR4 ;  /* 0x0000900406ff75b2 */ /* 0x0024620008000100 */
[----:B------:R2:W1:Y:S02]  /*0960*/  SYNCS.EXCH.64 URZ, [UR6+0x98], UR4 ;  /* 0x0000980406ff75b2 */ /* 0x0004640008000100 */
[----:B--2---:R-:W-:Y:S01]  /*0970*/  NOP ;  /* 0x0000000000007918 */ /* 0x004fe20000000000 */
.L_x_12:
[----:B------:R-:W2:Y:S01]  /*0980*/  SHFL.IDX PT, R2, R148, RZ, 0x1f ;  /* 0x00001fff94027589 */ /* 0x000ea200000e0000 */
[----:B------:R-:W-:Y:S01]  /*0990*/  NOP ;  /* 0x0000000000007918 */ /* 0x000fe20000000000 */
[----:B--2---:R-:W-:-:S13]  /*09a0*/  ISETP.NE.AND P0, PT, R2, 0x4, PT ;  /* 0x000000040200780c */ /* 0x004fda0003f05270 */
[----:B------:R-:W-:Y:S05]  /*09b0*/  @P0 BRA `(.L_x_13) ;  /* 0x00000000004c0947 */ /* 0x000fea0003800000 */
[----:B-1----:R-:W1:Y:S01]  /*09c0*/  S2UR UR6, SR_CgaCtaId ;  /* 0x00000000000679c3 */ /* 0x002e620000008800 */
[----:B------:R-:W-:Y:S01]  /*09d0*/  UMOV UR4, 0x1e0 ;  /* 0x000001e000047882 */ /* 0x000fe20000000000 */
[----:B------:R-:W-:Y:S01]  /*09e0*/  UMOV UR5, 0x400 ;  /* 0x0000040000057882 */ /* 0x000fe20000000000 */
[----:B------:R-:W-:Y:S01]  /*09f0*/  USEL UR4, UR4, 0x1a0, UP3 ;  /* 0x000001a004047887 */ /* 0x000fe20009800000 */
[----:B------:R-:W-:Y:S01]  /*0a00*/  UMOV UR8, 0x1 ;  /* 0x0000000100087882 */ /* 0x000fe20000000000 */
[----:B------:R-:W-:Y:S01]  /*0a10*/  ELECT P0, URZ, PT ;  /* 0x0000000000ff782f */ /* 0x000fe20003800000 */
[----:B------:R-:W-:-:S04]  /*0a20*/  UIADD3 UR8, UPT, UPT, -UR8, 0x100000, URZ ;  /* 0x0010000008087890 */ /* 0x000fc8000fffe1ff */
[----:B------:R-:W-:Y:S02]  /*0a30*/  USHF.L.U32 UR9, UR8, 0xb, URZ ;  /* 0x0000000b08097899 */ /* 0x000fe400080006ff */
[----:B------:R-:W-:Y:S02]  /*0a40*/  USHF.L.U32 UR8, UR8, 0x1, URZ ;  /* 0x0000000108087899 */ /* 0x000fe400080006ff */
[----:B-1----:R-:W-:Y:S02]  /*0a50*/  ULEA UR6, UR6, UR5, 0x18 ;  /* 0x0000000506067291 */ /* 0x002fe4000f8ec0ff */
[----:B------:R-:W-:-:S04]  /*0a60*/  UIADD3 UR4, UPT, UPT, -UR4, 0x100000, URZ ;  /* 0x0010000004047890 */ /* 0x000fc8000fffe1ff */
[----:B------:R-:W-:Y:S02]  /*0a70*/  USHF.L.U32 UR5, UR4, 0xb, URZ ;  /* 0x0000000b04057899 */ /* 0x000fe400080006ff */
[----:B------:R-:W-:Y:S01]  /*0a80*/  USHF.L.U32 UR4, UR4, 0x1, URZ ;  /* 0x0000000104047899 */ /* 0x000fe200080006ff */
[----:B------:R-:W1:Y:S03]  /*0a90*/  FENCE.VIEW.ASYNC.S ;  /* 0x00000000000073c6 */ /* 0x000e660000000000 */
[----:B-1----:R2:W1:Y:S08]  /*0aa0*/  SYNCS.EXCH.64 URZ, [UR6+0xa0], UR8 ;  /* 0x0000a00806ff75b2 */ /* 0x0024700008000100 */
[----:B------:R2:W1:Y:S01]  /*0ab0*/  SYNCS.EXCH.64 URZ, [UR6+0xb0], UR4 ;  /* 0x0000b00406ff75b2 */ /* 0x0004620008000100 */
[----:B------:R2:W1:Y:S01]  /*0ac0*/  SYNCS.EXCH.64 URZ, [UR6+0xa8], UR8 ;  /* 0x0000a80806ff75b2 */ /* 0x0004620008000100 */
[----:B------:R2:W1:Y:S02]  /*0ad0*/  SYNCS.EXCH.64 URZ, [UR6+0xb8], UR4 ;  /* 0x0000b80406ff75b2 */ /* 0x0004640008000100 */
[----:B--2---:R-:W-:Y:S01]  /*0ae0*/  NOP ;  /* 0x0000000000007918 */ /* 0x004fe20000000000 */
.L_x_13:
[----:B------:R-:W2:Y:S01]  /*0af0*/  SHFL.IDX PT, R2, R148, RZ, 0x1f ;  /* 0x00001fff94027589 */ /* 0x000ea200000e0000 */
[----:B------:R-:W-:Y:S01]  /*0b00*/  NOP ;  /* 0x0000000000007918 */ /* 0x000fe20000000000 */
[----:B--2---:R-:W-:-:S13]  /*0b10*/  ISETP.NE.AND P0, PT, R2, 0x5, PT ;  /* 0x000000050200780c */ /* 0x004fda0003f05270 */
[----:B------:R-:W-:Y:S05]  /*0b20*/  @P0 BRA `(.L_x_14) ;  /* 0x0000000000580947 */ /* 0x000fea0003800000 */
[----:B-1----:R-:W1:Y:S01]  /*0b30*/  S2UR UR4, SR_CgaCtaId ;  /* 0x00000000000479c3 */ /* 0x002e620000008800 */
        /* <DEDUP_REMOVED lines=14> */
[----:B------:R2:W1:Y:S01]  /*0c20*/  SYNCS.EXCH.64 URZ, [UR4+0xc8], UR8 ;  /* 0x0000c80804ff75b2 */ /* 0x0004620008000100 */
[----:B------:R2:W1:Y:S01]  /*0c30*/  SYNCS.EXCH.64 URZ, [UR4+0xe8], UR6 ;  /* 0x0000e80604ff75b2 */ /* 0x0004620008000100 */
[----:B------:R2:W1:Y:S01]  /*0c40*/  SYNCS.EXCH.64 URZ, [UR4+0xd0], UR8 ;  /* 0x0000d00804ff75b2 */ /* 0x0004620008000100 */
[----:B------:R2:W1:Y:S01]  /*0c50*/  SYNCS.EXCH.64 URZ, [UR4+0xf0], UR6 ;  /* 0x0000f00604ff75b2 */ /* 0x0004620008000100 */
[----:B------:R2:W1:Y:S01]  /*0c60*/  SYNCS.EXCH.64 URZ, [UR4+0xd8], UR8 ;  /* 0x0000d80804ff75b2 */ /* 0x0004620008000100 */
[----:B------:R2:W1:Y:S02]  /*0c70*/  SYNCS.EXCH.64 URZ, [UR4+0xf8], UR6 ;  /* 0x0000f80604ff75b2 */ /* 0x0004640008000100 */
[----:B--2---:R-:W-:Y:S01]  /*0c80*/  NOP ;  /* 0x0000000000007918 */ /* 0x004fe20000000000 */
.L_x_14:
[----:B------:R-:W2:Y:S01]  /*0c90*/  SHFL.IDX PT, R2, R148, RZ, 0x1f ;  /* 0x00001fff94027589 */ /* 0x000ea200000e0000 */
[----:B------:R-:W1:Y:S01]  /*0ca0*/  S2UR UR48, SR_CgaCtaId ;  /* 0x00000000003079c3 */ /* 0x000e620000008800 */
[----:B------:R-:W-:Y:S01]  /*0cb0*/  NOP ;  /* 0x0000000000007918 */ /* 0x000fe20000000000 */
[----:B--2---:R-:W-:-:S13]  /*0cc0*/  ISETP.NE.AND P0, PT, R2, 0x3, PT ;  /* 0x000000030200780c */ /* 0x004fda0003f05270 */
[----:B-1----:R-:W-:Y:S05]  /*0cd0*/  @P0 BRA `(.L_x_15) ;  /* 0x0000000000340947 */ /* 0x002fea0003800000 */
[----:B------:R-:W-:Y:S01]  /*0ce0*/  UMOV UR4, 0x400 ;  /* 0x0000040000047882 */ /* 0x000fe20000000000 */
[----:B------:R-:W-:Y:S01]  /*0cf0*/  UMOV UR6, 0x20 ;  /* 0x0000002000067882 */ /* 0x000fe20000000000 */
[----:B------:R-:W-:Y:S02]  /*0d00*/  ULEA UR4, UR48, UR4, 0x18 ;  /* 0x0000000430047291 */ /* 0x000fe4000f8ec0ff */
[----:B------:R-:W-:-:S04]  /*0d10*/  UIADD3 UR6, UPT, UPT, -UR6, 0x100000, URZ ;  /* 0x0010000006067890 */ /* 0x000fc8000fffe1ff */
[----:B------:R-:W-:Y:S02]  /*0d20*/  USHF.L.U32 UR7, UR6, 0xb, URZ ;  /* 0x0000000b06077899 */ /* 0x000fe400080006ff */
[----:B------:R-:W-:Y:S01]  /*0d30*/  USHF.L.U32 UR6, UR6, 0x1, URZ ;  /* 0x0000000106067899 */ /* 0x000fe200080006ff */
[----:B------:R-:W-:Y:S01]  /*0d40*/  ELECT P0, URZ, PT ;  /* 0x0000000000ff782f */ /* 0x000fe20003800000 */
[----:B------:R-:W1:Y:S10]  /*0d50*/  FENCE.VIEW.ASYNC.S ;  /* 0x00000000000073c6 */ /* 0x000e740000000000 */
[----:B-1----:R1:W2:Y:S01]  /*0d60*/  SYNCS.EXCH.64 URZ, [UR4+0x100], UR6 ;  /* 0x0001000604ff75b2 */ /* 0x0022a20008000100 */
[----:B------:R1:W1:Y:S01]  /*0d70*/  SYNCS.EXCH.64 URZ, [UR4+0x110], UR6 ;  /* 0x0001100604ff75b2 */ /* 0x0002620008000100 */
[----:B------:R1:W1:Y:S01]  /*0d80*/  SYNCS.EXCH.64 URZ, [UR4+0x108], UR6 ;  /* 0x0001080604ff75b2 */ /* 0x0002620008000100 */
[----:B------:R1:W1:Y:S01]  /*0d90*/  SYNCS.EXCH.64 URZ, [UR4+0x118], UR6 ;  /* 0x0001180604ff75b2 */ /* 0x0002620008000100 */
[----:B------:R-:W-:Y:S01]  /*0da0*/  NOP ;  /* 0x0000000000007918 */ /* 0x000fe20000000000 */
.L_x_15:
[----:B-1----:R-:W1:Y:S01]  /*0db0*/  LDCU UR4, c[0x0][0x36c] ;  /* 0x00006d80ff0477ac */ /* 0x002e620008000800 */
[----:B------:R-:W-:Y:S01]  /*0dc0*/  ISETP.NE.OR P3, PT, R0, 0x2, !P3 ;  /* 0x000000020000780c */ /* 0x000fe20005f65670 */
[----:B------:R-:W-:Y:S01]  /*0dd0*/  NOP ;  /* 0x0000000000007918 */ /* 0x000fe20000000000 */
[----:B------:R-:W-:Y:S01]  /*0de0*/  LOP3.LUT R0, R142, 0x1f, RZ, 0xc0, !PT ;  /* 0x0000001f8e007812 */ /* 0x000fe200078ec0ff */
[----:B------:R-:W-:Y:S02]  /*0df0*/  UISETP.NE.AND UP4, UPT, UR22, URZ, UPT ;  /* 0x000000ff1600728c */ /* 0x000fe4000bf85270 */
[----:B-1----:R-:W-:-:S09]  /*0e00*/  UISETP.EQ.U32.AND UP5, UPT, UR4, 0x1, UPT ;  /* 0x000000010400788c */ /* 0x002fd2000bfa2070 */
[----:B------:R-:W-:Y:S05]  /*0e10*/  BRA.U !UP5, `(.L_x_16) ;  /* 0x000000010d087547 */ /* 0x000fea000b800000 */
[----:B--234-:R-:W-:Y:S01]  /*0e20*/  UCGABAR_ARV ;  /* 0x00000000000079c7 */ /* 0x01cfe20008000000 */
[----:B------:R-:W-:Y:S05]  /*0e30*/  BRA `(.L_x_17) ;  /* 0x0000000000047947 */ /* 0x000fea0003800000 */
.L_x_16:
[----:B--234-:R-:W-:Y:S01]  /*0e40*/  NOP ;  /* 0x0000000000007918 */ /* 0x01cfe20000000000 */
.L_x_17:
[----:B------:R-:W1:Y:S01]  /*0e50*/  S2UR UR7, SR_CTAID.X ;  /* 0x00000000000779c3 */ /* 0x000e620000002500 */
[----:B------:R-:W-:-:S05]  /*0e60*/  CS2R.32 R3, SR_CgaSize ;  /* 0x0000000000037805 */ /* 0x000fca0000008a00 */
[----:B------:R-:W-:-:S05]  /*0e70*/  IMAD R3, R3, -0xa0, RZ ;  /* 0xffffff6003037824 */ /* 0x000fca00078e02ff */
[----:B------:R-:W-:-:S14]  /*0e80*/  R2UR UR5, R3 ;  /* 0x00000000030572ca */ /* 0x000fdc00000e0000 */
[----:B------:R-:W2:Y:S01]  /*0e90*/  LDCU UR5, c[0x0][UR5+0x2b0] ;  /* 0x00005600050577ac */ /* 0x000ea20008000800 */
[----:B------:R-:W-:-:S05]  /*0ea0*/  CS2R.32 R3, SR_CgaSize ;  /* 0x0000000000037805 */ /* 0x000fca0000008a00 */
[----:B------:R-:W-:-:S05]  /*0eb0*/  IMAD R3, R3, -0xa0, RZ ;  /* 0xffffff6003037824 */ /* 0x000fca00078e02ff */
[----:B------:R-:W-:-:S14]  /*0ec0*/  R2UR UR4, R3 ;  /* 0x00000000030472ca */ /* 0x000fdc00000e0000 */
[----:B------:R-:W3:Y:S01]  /*0ed0*/  LDCU UR4, c[0x0][UR4+0x2b4] ;  /* 0x00005680040477ac */ /* 0x000ee20008000800 */
[----:B------:R-:W4:Y:S01]  /*0ee0*/  S2UR UR8, SR_CTAID.Y ;  /* 0x00000000000879c3 */ /* 0x000f220000002600 */
[----:B------:R-:W3:Y:S01]  /*0ef0*/  LDCU UR23, c[0x0][0xb24] ;  /* 0x00016480ff1777ac */ /* 0x000ee20008000800 */
[----:B------:R-:W-:-:S05]  /*0f00*/  CS2R.32 R3, SR_CgaSize ;  /* 0x0000000000037805 */ /* 0x000fca0000008a00 */
[----:B------:R-:W-:-:S05]  /*0f10*/  IMAD R3, R3, -0xa0, RZ ;  /* 0xffffff6003037824 */ /* 0x000fca00078e02ff */
[----:B------:R-:W-:-:S14]  /*0f20*/  R2UR UR60, R3 ;  /* 0x00000000033c72ca */ /* 0x000fdc00000e0000 */
[----:B------:R-:W3:Y:S01]  /*0f30*/  LDCU UR60, c[0x0][UR60+0x2a0] ;  /* 0x000054003c3c77ac */ /* 0x000ee20008000800 */
[----:B------:R-:W1:Y:S01]  /*0f40*/  S2UR UR36, SR_CTAID.Z ;  /* 0x00000000002479c3 */ /* 0x000e620000002700 */
[----:B------:R-:W-:-:S05]  /*0f50*/  CS2R.32 R3, SR_CgaSize ;  /* 0x0000000000037805 */ /* 0x000fca0000008a00 */
[----:B------:R-:W-:-:S05]  /*0f60*/  IMAD R3, R3, -0xa0, RZ ;  /* 0xffffff6003037824 */ /* 0x000fca00078e02ff */
[----:B------:R-:W-:-:S14]  /*0f70*/  R2UR UR57, R3 ;  /* 0x00000000033972ca */ /* 0x000fdc00000e0000 */
[----:B------:R-:W3:Y:S01]  /*0f80*/  LDCU UR57, c[0x0][UR57+0x2a4] ;  /* 0x00005480393977ac */ /* 0x000ee20008000800 */
[----:B------:R-:W3:Y:S01]  /*0f90*/  LDCU UR40, c[0x0][0xb24] ;  /* 0x00016480ff2877ac */ /* 0x000ee20008000800 */
[----:B-1----:R-:W-:Y:S01]  /*0fa0*/  I2FP.F32.U32 R3, UR7 ;  /* 0x0000000700037c45 */ /* 0x002fe20008201000 */
[----:B------:R-:W1:Y:S04]  /*0fb0*/  LDCU UR26, c[0x0][0xb30] ;  /* 0x00016600ff1a77ac */ /* 0x000e680008000800 */
[----:B--2---:R-:W-:Y:S01]  /*0fc0*/  FMUL R3, R3, UR5 ;  /* 0x0000000503037c20 */ /* 0x004fe20008400000 */
[----:B------:R-:W-:Y:S01]  /*0fd0*/  USHF.L.U32 UR24, UR48, 0xd, URZ ;  /* 0x0000000d30187899 */ /* 0x000fe200080006ff */
[----:B----4-:R-:W-:Y:S01]  /*0fe0*/  I2FP.F32.U32 R2, UR8 ;  /* 0x0000000800027c45 */ /* 0x010fe20008201000 */
[----:B---3--:R-:W-:-:S03]  /*0ff0*/  UISETP.GE.AND UP2, UPT, UR23, 0x1, UPT ;  /* 0x000000011700788c */ /* 0x008fc6000bf46270 */
[----:B------:R-:W2:Y:S01]  /*1000*/  F2I.U32.TRUNC.NTZ R3, R3 ;  /* 0x0000000300037305 */ /* 0x000ea2000020f000 */
[----:B------:R-:W-:Y:S01]  /*1010*/  UMOV UR46, UR7 ;  /* 0x00000007002e7c82 */ /* 0x000fe20008000000 */
[----:B------:R-:W-:Y:S01]  /*1020*/  FMUL R2, R2, UR4 ;  /* 0x0000000402027c20 */ /* 0x000fe20008400000 */
[----:B------:R-:W-:-:S05]  /*1030*/  UMOV UR45, UR8 ;  /* 0x00000008002d7c82 */ /* 0x000fca0008000000 */
[----:B------:R-:W3:Y:S01]  /*1040*/  F2I.U32.TRUNC.NTZ R2, R2 ;  /* 0x0000000200027305 */ /* 0x000ee2000020f000 */
[----:B--2---:R-:W-:Y:S02]  /*1050*/  R2UR UR4, R3 ;  /* 0x00000000030472ca */ /* 0x004fe400000e0000 */
[----:B---3--:R-:W-:Y:S02]  /*1060*/  R2UR UR6, R2 ;  /* 0x00000000020672ca */ /* 0x008fe400000e0000 */
[----:B------:R-:W-:-:S09]  /*1070*/  PRMT R2, RZ, 0x7610, R2 ;  /* 0x00007610ff027816 */ /* 0x000fd20000000002 */
[----:B------:R-:W-:-:S04]  /*1080*/  UIADD3 UR5, UPT, UPT, -UR4, URZ, URZ ;  /* 0x000000ff04057290 */ /* 0x000fc8000fffe1ff */
[----:B------:R-:W-:Y:S02]  /*1090*/  UIMAD UR60, UR60, UR5, UR7 ;  /* 0x000000053c3c72a4 */ /* 0x000fe4000f8e0207 */
[----:B------:R-:W-:-:S04]  /*10a0*/  UIADD3 UR4, UPT, UPT, -UR6, URZ, URZ ;  /* 0x000000ff06047290 */ /* 0x000fc8000fffe1ff */
[----:B------:R-:W-:Y:S01]  /*10b0*/  UIMAD UR57, UR57, UR4, UR8 ;  /* 0x00000004393972a4 */ /* 0x000fe2000f8e0208 */
[----:B-1----:R-:W-:Y:S11]  /*10c0*/  BRA.U UP4, `(.L_x_18) ;  /* 0x0000000104247547 */ /* 0x002ff6000b800000 */
[----:B------:R-:W-:Y:S02]  /*10d0*/  UISETP.NE.AND UP0, UPT, UR57, URZ, UPT ;  /* 0x000000ff3900728c */ /* 0x000fe4000bf05270 */
[----:B------:R-:W-:Y:S02]  /*10e0*/  UISETP.NE.AND UP1, UPT, UR57, 0x1, UPT ;  /* 0x000000013900788c */ /* 0x000fe4000bf25270 */
[----:B------:R-:W-:Y:S02]  /*10f0*/  UISETP.EQ.OR UP0, UPT, UR60, URZ, !UP0 ;  /* 0x000000ff3c00728c */ /* 0x000fe4000c702670 */
[----:B------:R-:W-:Y:S02]  /*1100*/  USEL UR4, URZ, 0x2, UP1 ;  /* 0x00000002ff047887 */ /* 0x000fe40008800000 */
[----:B------:R-:W-:Y:S02]  /*1110*/  USEL UR5, URZ, 0x1, !UP0 ;  /* 0x00000001ff057887 */ /* 0x000fe4000c000000 */
[----:B------:R-:W-:-:S04]  /*1120*/  UISETP.NE.AND UP0, UPT, UR60, URZ, UPT ;  /* 0x000000ff3c00728c */ /* 0x000fc8000bf05270 */
[----:B------:R-:W-:-:S04]  /*1130*/  USEL UR4, UR4, 0x2, UP0 ;  /* 0x0000000204047887 */ /* 0x000fc80008000000 */
[----:B------:R-:W-:-:S06]  /*1140*/  UIADD3 UR4, UPT, UPT, UR5, UR4, URZ ;  /* 0x0000000405047290 */ /* 0x000fcc000fffe0ff */
[----:B------:R-:W-:Y:S02]  /*1150*/  MOV R2, UR4 ;  /* 0x0000000400027c02 */ /* 0x000fe40008000f00 */
.L_x_18:
[----:B------:R-:W-:Y:S05]  /*1160*/  BRA.U !UP2, `(.L_x_19) ;  /* 0x000000010ad47547 */ /* 0x000fea000b800000 */
[----:B------:R-:W1:Y:S01]  /*1170*/  LDCU.128 UR12, c[0x0][0xb10] ;  /* 0x00016200ff0c77ac */ /* 0x000e620008000c00 */
[----:B------:R-:W2:Y:S01]  /*1180*/  LDCU UR6, c[0x0][0x370] ;  /* 0x00006e00ff0677ac */ /* 0x000ea20008000800 */
[----:B------:R-:W3:Y:S01]  /*1190*/  LDCU UR5, c[0x0][0x374] ;  /* 0x00006e80ff0577ac */ /* 0x000ee20008000800 */
[----:B------:R-:W4:Y:S01]  /*11a0*/  LDCU UR25, c[0x0][0xb0c] ;  /* 0x00016180ff1977ac */ /* 0x000f220008000800 */
[----:B------:R-:W4:Y:S01]  /*11b0*/  LDCU UR4, c[0x0][0xb20] ;  /* 0x00016400ff0477ac */ /* 0x000f220008000800 */
[----:B------:R-:W4:Y:S01]  /*11c0*/  LDCU.64 UR8, c[0x0][0xb28] ;  /* 0x00016500ff0877ac */ /* 0x000f220008000a00 */
[----:B-1----:R-:W-:Y:S02]  /*11d0*/  UISETP.NE.AND UP0, UPT, UR14, 0x1, UPT ;  /* 0x000000010e00788c */ /* 0x002fe4000bf05270 */
[----:B---3--:R-:W-:Y:S02]  /*11e0*/  UIMAD.WIDE.U32 UR10, UR5, UR15, URZ ;  /* 0x0000000f050a72a5 */ /* 0x008fe4000f8e00ff */
[----:B--2---:R-:W-:-:S02]  /*11f0*/  UIMAD.WIDE.U32 UR18, UR6, UR12, URZ ;  /* 0x0000000c061272a5 */ /* 0x004fc4000f8e00ff */
[----:B----4-:R-:W-:Y:S02]  /*1200*/  UISETP.NE.AND UP1, UPT, UR25, 0x1, UPT ;  /* 0x000000011900788c */ /* 0x010fe4000bf25270 */
[----:B------:R-:W-:Y:S01]  /*1210*/  UISETP.NE.AND UP2, UPT, UR23, 0x1, UPT ;  /* 0x000000011700788c */ /* 0x000fe2000bf45270 */
[----:B------:R-:W-:Y:S02]  /*1220*/  UMOV UR10, UR11 ;  /* 0x0000000b000a7c82 */ /* 0x000fe40008000000 */
[----:B------:R-:W-:Y:S01]  /*1230*/  UMOV UR18, UR19 ;  /* 0x0000001300127c82 */ /* 0x000fe20008000000 */
[----:B------:R-:W-:Y:S02]  /*1240*/  @UP0 USHF.R.U32.HI UR5, URZ, UR4, UR10 ;  /* 0x00000004ff050299 */ /* 0x000fe4000801160a */
[----:B------:R-:W-:Y:S02]  /*1250*/  UIMAD.WIDE.U32 UR20, UR45, UR15, URZ ;  /* 0x0000000f2d1472a5 */ /* 0x000fe4000f8e00ff */
[----:B------:R-:W-:-:S02]  /*1260*/  UIMAD.WIDE.U32 UR10, UR5, UR8, URZ ;  /* 0x00000008050a72a5 */ /* 0x000fc4000f8e00ff */
[----:B------:R-:W-:Y:S02]  /*1270*/  @UP1 USHF.R.U32.HI UR6, URZ, UR13, UR18 ;  /* 0x0000000dff061299 */ /* 0x000fe40008011612 */
[----:B------:R-:W-:Y:S02]  /*1280*/  UIMAD.WIDE.U32 UR16, UR46, UR12, URZ ;  /* 0x0000000c2e1072a5 */ /* 0x000fe4000f8e00ff */
[----:B------:R-:W-:Y:S01]  /*1290*/  UIMAD.WIDE.U32 UR18, UR6, UR8, URZ ;  /* 0x00000008061272a5 */ /* 0x000fe2000f8e00ff */
[----:B------:R-:W-:Y:S01]  /*12a0*/  UMOV UR20, UR21 ;  /* 0x0000001500147c82 */ /* 0x000fe20008000000 */
[----:B------:R-:W-:Y:S01]  /*12b0*/  UMOV UR10, UR11 ;  /* 0x0000000b000a7c82 */ /* 0x000fe20008000000 */
[----:B------:R-:W-:Y:S02]  /*12c0*/  USHF.R.U32.HI UR20, URZ, UR4, UR20 ;  /* 0x00000004ff147299 */ /* 0x000fe40008011614 */
[----:B------:R-:W-:Y:S02]  /*12d0*/  @UP2 USHF.R.U32.HI UR5, URZ, UR9, UR10 ;  /* 0x00000009ff052299 */ /* 0x000fe4000801160a */
[----:B------:R-:W-:Y:S01]  /*12e0*/  UMOV UR7, UR19 ;  /* 0x0000001300077c82 */ /* 0x000fe20008000000 */
[----:B------:R-:W-:Y:S01]  /*12f0*/  UMOV UR16, UR17 ;  /* 0x0000001100107c82 */ /* 0x000fe20008000000 */
[----:B------:R-:W-:-:S02]  /*1300*/  @UP2 USHF.R.U32.HI UR6, URZ, UR9, UR7 ;  /* 0x00000009ff062299 */ /* 0x000fc40008011607 */
[----:B------:R-:W-:Y:S02]  /*1310*/  USHF.R.U32.HI UR13, URZ, UR13, UR16 ;  /* 0x0000000dff0d7299 */ /* 0x000fe40008011610 */
[----:B------:R-:W-:Y:S02]  /*1320*/  USEL UR4, UR45, UR20, !UP0 ;  /* 0x000000142d047287 */ /* 0x000fe4000c000000 */
[----:B------:R-:W-:Y:S02]  /*1330*/  UIMAD UR7, UR5, UR23, URZ ;  /* 0x00000017050772a4 */ /* 0x000fe4000f8e02ff */
[----:B------:R-:W-:Y:S02]  /*1340*/  USEL UR5, UR46, UR13, !UP1 ;  /* 0x0000000d2e057287 */ /* 0x000fe4000c800000 */
[----:B------:R-:W-:Y:S02]  /*1350*/  UIMAD UR12, UR6, UR23, URZ ;  /* 0x00000017060c72a4 */ /* 0x000fe4000f8e02ff */
[----:B------:R-:W-:-:S02]  /*1360*/  UISETP.GE.AND UP0, UPT, UR4, UR7, UPT ;  /* 0x000000070400728c */ /* 0x000fc4000bf06270 */
[----:B------:R-:W-:Y:S02]  /*1370*/  UIMAD.WIDE.U32 UR10, UR4, UR8, URZ ;  /* 0x00000008040a72a5 */ /* 0x000fe4000f8e00ff */
[----:B------:R-:W-:Y:S02]  /*1380*/  UISETP.GE.OR UP0, UPT, UR5, UR12, UP0 ;  /* 0x0000000c0500728c */ /* 0x000fe40008706670 */
[----:B------:R-:W-:Y:S02]  /*1390*/  UIMAD.WIDE.U32 UR12, UR5, UR8, URZ ;  /* 0x00000008050c72a5 */ /* 0x000fe4000f8e00ff */
[----:B------:R-:W-:Y:S01]  /*13a0*/  UIADD3 UR10, UPT, UPT, -UR4, URZ, URZ ;  /* 0x000000ff040a7290 */ /* 0x000fe2000fffe1ff */
[----:B------:R-:W-:Y:S01]  /*13b0*/  UMOV UR8, UR11 ;  /* 0x0000000b00087c82 */ /* 0x000fe20008000000 */
[----:B------:R-:W-:Y:S02]  /*13c0*/  UIADD3 UR11, UPT, UPT, -UR5, URZ, URZ ;  /* 0x000000ff050b7290 */ /* 0x000fe4000fffe1ff */
[----:B------:R-:W-:-:S03]  /*13d0*/  USHF.R.U32.HI UR8, URZ, UR9, UR8 ;  /* 0x00000009ff087299 */ /* 0x000fc60008011608 */
[----:B------:R-:W-:Y:S01]  /*13e0*/  @!UP0 UMOV UR7, UR13 ;  /* 0x0000000d00078c82 */ /* 0x000fe20008000000 */
[----:B------:R-:W-:Y:S02]  /*13f0*/  UIMAD UR45, UR14, UR10, UR45 ;  /* 0x0000000a0e2d72a4 */ /* 0x000fe4000f8e022d */
[----:B------:R-:W-:Y:S02]  /*1400*/  USEL UR8, UR4, UR8, !UP2 ;  /* 0x0000000804087287 */ /* 0x000fe4000d000000 */
[----:B------:R-:W-:Y:S02]  /*1410*/  @!UP0 USHF.R.U32.HI UR7, URZ, UR9, UR7 ;  /* 0x00000009ff078299 */ /* 0x000fe40008011607 */
[----:B------:R-:W-:Y:S02]  /*1420*/  UIADD3 UR9, UPT, UPT, -UR8, URZ, URZ ;  /* 0x000000ff08097290 */ /* 0x000fe4000fffe1ff */
[----:B------:R-:W-:Y:S02]  /*1430*/  @!UP0 USEL UR7, UR5, UR7, !UP2 ;  /* 0x0000000705078287 */ /* 0x000fe4000d000000 */
[----:B------:R-:W-:-:S02]  /*1440*/  UIMAD UR9, UR23, UR9, UR4 ;  /* 0x00000009170972a4 */ /* 0x000fc4000f8e0204 */
[----:B------:R-:W-:Y:S02]  /*1450*/  @!UP0 UIADD3 UR8, UPT, UPT, UR8, -UR7, URZ ;  /* 0x8000000708088290 */ /* 0x000fe4000fffe0ff */
[----:B------:R-:W-:Y:S02]  /*1460*/  @!UP0 UIMAD UR6, UR9, UR6, UR7 ;  /* 0x00000006090682a4 */ /* 0x000fe4000f8e0207 */
[----:B------:R-:W-:Y:S02]  /*1470*/  @!UP0 UIMAD UR4, UR8, UR23, UR5 ;  /* 0x00000017080482a4 */ /* 0x000fe4000f8e0205 */
[----:B------:R-:W-:Y:S02]  /*1480*/  UIMAD UR46, UR25, UR11, UR46 ;  /* 0x0000000b192e72a4 */ /* 0x000fe4000f8e022e */
[----:B------:R-:W-:Y:S01]  /*1490*/  UIMAD UR45, UR4, UR14, UR45 ;  /* 0x0000000e042d72a4 */ /* 0x000fe2000f8e022d */
[----:B------:R-:W-:Y:S02]  /*14a0*/  @!UP0 UMOV UR5, UR6 ;  /* 0x0000000600058c82 */ /* 0x000fe40008000000 */
[----:B------:R-:W-:-:S12]  /*14b0*/  UIMAD UR46, UR5, UR25, UR46 ;  /* 0x00000019052e72a4 */ /* 0x000fd8000f8e022e */
.L_x_19:
[----:B------:R-:W-:Y:S02]  /*14c0*/  UISETP.NE.AND UP1, UPT, UR26, 0x1, UPT ;  /* 0x000000011a00788c */ /* 0x000fe4000bf25270 */
[----:B------:R-:W-:Y:S02]  /*14d0*/  UISETP.NE.AND UP0, UPT, UR22, 0x2, UPT ;  /* 0x000000021600788c */ /* 0x000fe4000bf05270 */
[----:B------:R-:W-:-:S05]  /*14e0*/  ULOP3.LUT UR24, UR24, 0x2000, URZ, 0xc0, !UPT ;  /* 0x0000200018187892 */ /* 0x000fca000f8ec0ff */
[----:B------:R-:W-:Y:S07]  /*14f0*/  BRA.U UP1, `(.L_x_20) ;  /* 0x0000000101447547 */ /* 0x000fee000b800000 */
[----:B------:R-:W1:Y:S01]  /*1500*/  LDCU.128 UR8, c[0x0][0xb10] ;  /* 0x00016200ff0877ac */ /* 0x000e620008000c00 */
[----:B------:R-:W2:Y:S01]  /*1510*/  LDCU UR12, c[0x0][0xb0c] ;  /* 0x00016180ff0c77ac */ /* 0x000ea20008000800 */
[----:B------:R-:W3:Y:S01]  /*1520*/  LDCU UR13, c[0x0][0xb20] ;  /* 0x00016400ff0d77ac */ /* 0x000ee20008000800 */
[----:B-1----:R-:W-:Y:S02]  /*1530*/  UIMAD.WIDE.U32 UR6, UR46, UR8, URZ ;  /* 0x000000082e0672a5 */ /* 0x002fe4000f8e00ff */
[----:B------:R-:W-:Y:S02]  /*1540*/  UIMAD.WIDE.U32 UR4, UR45, UR11, URZ ;  /* 0x0000000b2d0472a5 */ /* 0x000fe4000f8e00ff */
[----:B--2---:R-:W-:Y:S02]  /*1550*/  UISETP.NE.AND UP2, UPT, UR12, 0x1, UPT ;  /* 0x000000010c00788c */ /* 0x004fe4000bf45270 */
[----:B------:R-:W-:Y:S01]  /*1560*/  UISETP.NE.AND UP1, UPT, UR10, 0x1, UPT ;  /* 0x000000010a00788c */ /* 0x000fe2000bf25270 */
[----:B------:R-:W-:-:S02]  /*1570*/  UMOV UR6, UR7 ;  /* 0x0000000700067c82 */ /* 0x000fc40008000000 */
[----:B------:R-:W-:Y:S01]  /*1580*/  UMOV UR4, UR5 ;  /* 0x0000000500047c82 */ /* 0x000fe20008000000 */
[----:B------:R-:W-:Y:S02]  /*1590*/  USHF.R.U32.HI UR6, URZ, UR9, UR6 ;  /* 0x00000009ff067299 */ /* 0x000fe40008011606 */
[----:B---3--:R-:W-:Y:S02]  /*15a0*/  USHF.R.U32.HI UR4, URZ, UR13, UR4 ;  /* 0x0000000dff047299 */ /* 0x008fe40008011604 */
[----:B------:R-:W-:Y:S02]  /*15b0*/  USEL UR5, UR46, UR6, !UP2 ;  /* 0x000000062e057287 */ /* 0x000fe4000d000000 */
[----:B------:R-:W-:-:S04]  /*15c0*/  USEL UR4, UR45, UR4, !UP1 ;  /* 0x000000042d047287 */ /* 0x000fc8000c800000 */
[----:B------:R-:W-:Y:S02]  /*15d0*/  UIADD3 UR6, UPT, UPT, UR5, -UR4, URZ ;  /* 0x8000000405067290 */ /* 0x000fe4000fffe0ff */
[----:B------:R-:W-:Y:S02]  /*15e0*/  UIADD3 UR4, UPT, UPT, -UR5, UR4, URZ ;  /* 0x0000000405047290 */ /* 0x000fe4000fffe1ff */
[----:B------:R-:W-:Y:S02]  /*15f0*/  UIMAD UR45, UR6, UR10, UR45 ;  /* 0x0000000a062d72a4 */ /* 0x000fe4000f8e022d */
[----:B------:R-:W-:-:S12]  /*1600*/  UIMAD UR46, UR4, UR12, UR46 ;  /* 0x0000000c042e72a4 */ /* 0x000fd8000f8e022e */
.L_x_20:
[----:B------:R-:W-:Y:S05]  /*1610*/  BRA.U !UP5, `(.L_x_21) ;  /* 0x000000010d0c7547 */ /* 0x000fea000b800000 */
[----:B------:R-:W-:Y:S01]  /*1620*/  UCGABAR_WAIT ;  /* 0x0000000000007dc7 */ /* 0x000fe20008000000 */
[----:B------:R-:W-:Y:S01]  /*1630*/  CCTL.IVALL ;  /* 0x00000000ff00798f */ /* 0x000fe20002000000 */
[----:B------:R-:W-:Y:S05]  /*1640*/  BRA `(.L_x_22) ;  /* 0x0000000000047947 */ /* 0x000fea0003800000 */
.L_x_21:
[----:B------:R-:W-:Y:S06]  /*1650*/  BAR.SYNC.DEFER_BLOCKING 0x0 ;  /* 0x0000000000007b1d */ /* 0x000fec0000010000 */
.L_x_22:
[----:B------:R-:W-:Y:S05]  /*1660*/  BRA.U UP0, `(.L_x_23) ;  /* 0x00000015004c7547 */ /* 0x000fea000b800000 */
[----:B------:R-:W1:Y:S01]  /*1670*/  LDCU UR6, c[0x0][0x38c] ;  /* 0x00007180ff0677ac */ /* 0x000e620008000800 */
[----:B------:R-:W-:Y:S01]  /*1680*/  PLOP3.LUT P1, PT, PT, PT, UP3, 0x80, 0x8 ;  /* 0x000000000008781c */ /* 0x000fe20003f2f038 */
[----:B------:R-:W-:Y:S01]  /*1690*/  IMAD.MOV.U32 R12, RZ, RZ, 0x1 ;  /* 0x00000001ff0c7424 */ /* 0x000fe200078e00ff */
[----:B------:R-:W-:Y:S01]  /*16a0*/  ISETP.EQ.OR P2, PT, R0, RZ, P3 ;  /* 0x000000ff0000720c */ /* 0x000fe20001f42670 */
[----:B------:R-:W-:Y:S01]  /*16b0*/  UISETP.NE.AND UP1, UPT, UR22, URZ, UPT ;  /* 0x000000ff1600728c */ /* 0x000fe2000bf25270 */
[----:B------:R-:W-:Y:S02]  /*16c0*/  PLOP3.LUT P1, PT, P1, PT, PT, 0x8, 0x80 ;  /* 0x000000000080781c */ /* 0x000fe40000f2e170 */
[----:B------:R-:W-:Y:S01]  /*16d0*/  CS2R R10, SRZ ;  /* 0x00000000000a7805 */ /* 0x000fe2000001ff00 */
[----:B------:R-:W-:Y:S01]  /*16e0*/  IMAD.MOV.U32 R9, RZ, RZ, RZ ;  /* 0x000000ffff097224 */ /* 0x000fe200078e00ff */
[----:B------:R-:W2:Y:S01]  /*16f0*/  LDCU UR39, c[0x0][0x370] ;  /* 0x00006e00ff2777ac */ /* 0x000ea20008000800 */
[----:B------:R-:W-:Y:S01]  /*1700*/  IMAD.MOV.U32 R8, RZ, RZ, 0x1 ;  /* 0x00000001ff087424 */ /* 0x000fe200078e00ff */
[----:B------:R-:W3:Y:S01]  /*1710*/  LDCU.64 UR28, c[0x0][0x348] ;  /* 0x00006900ff1c77ac */ /* 0x000ee20008000a00 */
[----:B------:R-:W-:-:S02]  /*1720*/  USHF.R.U32.HI UR44, URZ, 0x7, UR24 ;  /* 0x00000007ff2c7899 */ /* 0x000fc40008011618 */
[----:B-1----:R-:W-:Y:S02]  /*1730*/  UIADD3 UR5, UPT, UPT, UR6, 0x7f, URZ ;  /* 0x0000007f06057890 */ /* 0x002fe4000fffe0ff */
[----:B------:R-:W-:Y:S02]  /*1740*/  UIADD3 UR47, UPT, UPT, UR6, 0xfe, URZ ;  /* 0x000000fe062f7890 */ /* 0x000fe4000fffe0ff */
[----:B------:R-:W-:Y:S01]  /*1750*/  USHF.R.S32.HI UR4, URZ, 0x1f, UR5 ;  /* 0x0000001fff047899 */ /* 0x000fe20008011405 */
[----:B------:R-:W1:Y:S03]  /*1760*/  LDCU UR38, c[0x0][0x374] ;  /* 0x00006e80ff2677ac */ /* 0x000e660008000800 */
[----:B------:R-:W-:Y:S02]  /*1770*/  ULEA.HI UR4, UR4, UR5, URZ, 0x7 ;  /* 0x0000000504047291 */ /* 0x000fe4000f8f38ff */
[----:B------:R-:W-:-:S02]  /*1780*/  USEL UR25, UR34, 0x2, UP1 ;  /* 0x0000000222197887 */ /* 0x000fc40008800000 */
[----:B------:R-:W-:Y:S02]  /*1790*/  USHF.R.S32.HI UR42, URZ, 0x7, UR4 ;  /* 0x00000007ff2a7899 */ /* 0x000fe40008011404 */
[----:B------:R-:W-:Y:S02]  /*17a0*/  UIADD3 UR4, UPT, UPT, UR6, -0x1, URZ ;  /* 0xffffffff06047890 */ /* 0x000fe4000fffe0ff */
[----:B------:R-:W-:Y:S02]  /*17b0*/  UISETP.LT.U32.AND UP0, UPT, UR42, 0x8, UPT ;  /* 0x000000082a00788c */ /* 0x000fe4000bf01070 */
[----:B------:R-:W-:Y:S02]  /*17c0*/  UISETP.GE.U32.AND UP2, UPT, UR4, -0xff, UPT ;  /* 0xffffff010400788c */ /* 0x000fe4000bf46070 */
[----:B------:R-:W-:Y:S01]  /*17d0*/  USEL UR41, UR42, 0x8, UP0 ;  /* 0x000000082a297887 */ /* 0x000fe20008000000 */
[----:B------:R-:W-:-:S03]  /*17e0*/  UMOV UR5, URZ ;  /* 0x000000ff00057c82 */ /* 0x000fc60008000000 */
[----:B------:R-:W-:Y:S02]  /*17f0*/  UIADD3 UR21, UPT, UPT, UR41, -0x1, URZ ;  /* 0xffffffff29157890 */ /* 0x000fe4000fffe0ff */
[----:B------:R-:W-:-:S03]  /*1800*/  UIADD3 UR43, UPT, UPT, UR42, -UR41, URZ ;  /* 0x800000292a2b7290 */ /* 0x000fc6000fffe0ff */
[----:B------:R-:W-:-:S04]  /*1810*/  @UP2 UIADD3 UR21, UPT, UPT, UR41, URZ, URZ ;  /* 0x000000ff29152290 */ /* 0x000fc8000fffe0ff */
[----:B-123--:R-:W-:-:S12]  /*1820*/  UIADD3 UR21, UPT, UPT, UR21, 0x1, URZ ;  /* 0x0000000115157890 */ /* 0x00efd8000fffe0ff */
.L_x_43:
[----:B------:R-:W-:Y:S01]  /*1830*/  UISETP.NE.AND UP0, UPT, UR48, URZ, UPT ;  /* 0x000000ff3000728c */ /* 0x000fe2000bf05270 */
[----:B------:R-:W1:Y:S08]  /*1840*/  S2UR UR48, SR_CgaCtaId ;  /* 0x00000000003079c3 */ /* 0x000e700000008800 */
[----:B------:R-:W-:Y:S05]  /*1850*/  BRA.U UP0, `(.L_x_24) ;  /* 0x0000000100347547 */ /* 0x000fea000b800000 */
[----:B------:R-:W2:Y:S01]  /*1860*/  S2R R0, SR_CgaCtaId ;  /* 0x0000000000007919 */ /* 0x000ea20000008800 */
[----:B------:R-:W-:-:S04]  /*1870*/  MOV R2, 0x400 ;  /* 0x0000040000027802 */ /* 0x000fc80000000f00 */
[----:B--2---:R-:W-:Y:S02]  /*1880*/  LEA R0, R0, R2, 0x18 ;  /* 0x0000000200007211 */ /* 0x004fe400078ec0ff */
[----:B------:R-:W-:-:S03]  /*1890*/  SHF.L.U32 R2, R8, 0x1f, RZ ;  /* 0x0000001f08027819 */ /* 0x000fc600000006ff */
[----:B------:R-:W-:-:S04]  /*18a0*/  IMAD R0, R9, 0x8, R0 ;  /* 0x0000000809007824 */ /* 0x000fc800078e0200 */
[----:B------:R-:W2:Y:S02]  /*18b0*/  SYNCS.PHASECHK.TRANS64.TRYWAIT P0, [R0+URZ+0x110], R2 ;  /* 0x00011002000075a7 */ /* 0x000ea400080011ff */
[----:B--2---:R-:W-:Y:S05]  /*18c0*/  @!P0 BRA `(.L_x_25) ;  /* 0x0000005800b48947 */ /* 0x004fea0003800000 */
.L_x_107:
[----:B------:R-:W-:Y:S01]  /*18d0*/  VIADD R9, R9, 0x1 ;  /* 0x0000000109097836 */ /* 0x000fe20000000000 */
[----:B------:R2:W-:Y:S04]  /*18e0*/  SYNCS.ARRIVE.TRANS64.A1T0 RZ, [R0+URZ+0x100], RZ ;  /* 0x000100ff00ff79a7 */ /* 0x0005e800081000ff */
[----:B------:R-:W-:-:S04]  /*18f0*/  ISETP.NE.AND P0, PT, R9, 0x2, PT ;  /* 0x000000020900780c */ /* 0x000fc80003f05270 */
[----:B------:R-:W-:Y:S02]  /*1900*/  SEL R9, R9, RZ, P0 ;  /* 0x000000ff09097207 */ /* 0x000fe40000000000 */
[----:B--2---:R-:W-:-:S04]  /*1910*/  SEL R0, RZ, 0x1, P0 ;  /* 0x00000001ff007807 */ /* 0x004fc80000000000 */
[----:B------:R-:W-:-:S07]  /*1920*/  LOP3.LUT R8, R8, R0, RZ, 0x3c, !PT ;  /* 0x0000000008087212 */ /* 0x000fce00078e3cff */
.L_x_24:
[----:B------:R-:W-:Y:S01]  /*1930*/  UMOV UR6, 0x400 ;  /* 0x0000040000067882 */ /* 0x000fe20000000000 */
[----:B------:R-:W-:Y:S01]  /*1940*/  SHF.L.U32 R0, R12, 0x1f, RZ ;  /* 0x0000001f0c007819 */ /* 0x000fe200000006ff */
[----:B-1----:R-:W-:Y:S02]  /*1950*/  ULEA UR6, UR48, UR6, 0x18 ;  /* 0x0000000630067291 */ /* 0x002fe4000f8ec0ff */
[----:B------:R-:W-:Y:S02]  /*1960*/  UISETP.GE.U32.AND UP0, UPT, UR47, 0xff, UPT ;  /* 0x000000ff2f00788c */ /* 0x000fe4000bf06070 */
[----:B------:R-:W-:Y:S02]  /*1970*/  ULEA UR4, UR5, UR6, 0x3 ;  /* 0x0000000605047291 */ /* 0x000fe4000f8e18ff */
[----:B------:R-:W-:Y:S02]  /*1980*/  USHF.L.U32 UR11, UR45, 0x6, URZ ;  /* 0x000000062d0b7899 */ /* 0x000fe400080006ff */
[----:B------:R-:W-:Y:S01]  /*1990*/  ULEA UR35, UR46, UR44, 0x7 ;  /* 0x0000002c2e237291 */ /* 0x000fe2000f8e38ff */
[----:B------:R-:W-:-:S04]  /*19a0*/  UMOV UR13, URZ ;  /* 0x000000ff000d7c82 */ /* 0x000fc80008000000 */
[----:B------:R1:W2:Y:S01]  /*19b0*/  SYNCS.PHASECHK.TRANS64.TRYWAIT P0, [UR4+0x40], R0 ;  /* 0x00004000ff0075a7 */ /* 0x0002a20008001104 */
[----:B------:R-:W-:Y:S06]  /*19c0*/  BRA.U !UP0, `(.L_x_26) ;  /* 0x0000000108bc7547 */ /* 0x000fec000b800000 */
[----:B------:R-:W-:Y:S01]  /*19d0*/  UMOV UR7, URZ ;  /* 0x000000ff00077c82 */ /* 0x000fe20008000000 */
[----:B------:R-:W-:-:S05]  /*19e0*/  UMOV UR4, UR5 ;  /* 0x0000000500047c82 */ /* 0x000fca0008000000 */
.L_x_32:
[----:B------:R-:W-:Y:S01]  /*19f0*/  ULEA UR33, UR4, UR6, 0x3 ;  /* 0x0000000604217291 */ /* 0x000fe2000f8e18ff */
[----:B--2---:R-:W-:Y:S01]  /*1a00*/  @!P3 MOV R2, 0x6000 ;  /* 0x000060000002b802 */ /* 0x004fe20000000f00 */
[----:B--2-4-:R-:W-:Y:S10]  /*1a10*/  @P0 BRA `(.L_x_27) ;  /* 0x00000000000c0947 */ /* 0x014ff40003800000 */
[----:B------:R-:W-:-:S04]  /*1a20*/  SHF.L.U32 R3, R12, 0x1f, RZ ;  /* 0x0000001f0c037819 */ /* 0x000fc800000006ff */
[----:B------:R-:W2:Y:S02]  /*1a30*/  SYNCS.PHASECHK.TRANS64.TRYWAIT P0, [UR33+0x40], R3 ;  /* 0x00004003ff0075a7 */ /* 0x000ea40008001121 */
[----:B--2---:R-:W-:Y:S05]  /*1a40*/  @!P0 BRA `(.L_x_28) ;  /* 0x0000005800688947 */ /* 0x004fea0003800000 */
.L_x_27:
[----:B------:R2:W-:Y:S01]  /*1a50*/  @!P3 SYNCS.ARRIVE.TRANS64 RZ, [UR33], R2 ;  /* 0x00000002ffffb9a7 */ /* 0x0005e20008000021 */
[----:B------:R-:W-:-:S04]  /*1a60*/  ULOP3.LUT UR5, UR25, 0x2, URZ, 0xfc, !UPT ;  /* 0x0000000219057892 */ /* 0x000fc8000f8efcff */
[----:B------:R-:W-:-:S09]  /*1a70*/  UISETP.NE.AND UP0, UPT, UR5, 0x2, UPT ;  /* 0x000000020500788c */ /* 0x000fd2000bf05270 */
[----:B------:R-:W-:Y:S05]  /*1a80*/  BRA.U UP0, `(.L_x_29) ;  /* 0x0000000100047547 */ /* 0x000fea000b800000 */
[----:B------:R-:W-:Y:S05]  /*1a90*/  BPT.TRAP 0x1 ;  /* 0x000000040000795c */ /* 0x000fea0000300000 */
.L_x_29:
[----:B------:R-:W-:Y:S04]  /*1aa0*/  BSSY.RECONVERGENT B0, `(.L_x_30) ;  /* 0x0000003000007945 */ /* 0x000fe80003800200 */
[----:B------:R-:W-:Y:S05]  /*1ab0*/  @P2 BRA `(.L_x_31) ;  /* 0x0000000000042947 */ /* 0x000fea0003800000 */
[----:B------:R-:W-:Y:S05]  /*1ac0*/  BPT.TRAP 0x1 ;  /* 0x000000040000795c */ /* 0x000fea0000300000 */
.L_x_31:
[----:B------:R-:W-:Y:S05]  /*1ad0*/  BSYNC.RECONVERGENT B0 ;  /* 0x0000000000007941 */ /* 0x000fea0003800200 */
.L_x_30:
[----:B------:R-:W-:Y:S02]  /*1ae0*/  UIADD3 UR5, UPT, UPT, UR4, 0x1, URZ ;  /* 0x0000000104057890 */ /* 0x000fe4000fffe0ff */
[----:B------:R-:W-:Y:S02]  /*1af0*/  ULEA UR32, UR4, UR24, 0xe ;  /* 0x0000001804207291 */ /* 0x000fe4000f8e70ff */
[----:B------:R-:W-:Y:S02]  /*1b00*/  UISETP.NE.AND UP0, UPT, UR5, 0x8, UPT ;  /* 0x000000080500788c */ /* 0x000fe4000bf05270 */
[----:B------:R-:W-:Y:S02]  /*1b10*/  UIADD3 UR16, UP1, UPT, UR28, 0x80, URZ ;  /* 0x000000801c107890 */ /* 0x000fe4000ff3e0ff */
[----:B------:R-:W-:Y:S02]  /*1b20*/  USEL UR9, URZ, 0x1, UP0 ;  /* 0x00000001ff097887 */ /* 0x000fe40008000000 */
[----:B------:R-:W-:-:S02]  /*1b30*/  USEL UR5, UR5, URZ, UP0 ;  /* 0x000000ff05057287 */ /* 0x000fc40008000000 */
[----:B------:R-:W-:Y:S02]  /*1b40*/  UIADD3 UR14, UP0, UPT, UR28, 0x180, URZ ;  /* 0x000001801c0e7890 */ /* 0x000fe4000ff1e0ff */
[----:B------:R-:W-:Y:S01]  /*1b50*/  ULEA UR8, UR5, UR6, 0x3 ;  /* 0x0000000605087291 */ /* 0x000fe2000f8e18ff */
[----:B------:R-:W-:Y:S01]  /*1b60*/  LOP3.LUT R12, R12, UR9, RZ, 0x3c, !PT ;  /* 0x000000090c0c7c12 */ /* 0x000fe2000f8e3cff */
[----:B------:R-:W-:Y:S02]  /*1b70*/  USHF.L.U32 UR34, UR7, 0x7, URZ ;  /* 0x0000000707227899 */ /* 0x000fe400080006ff */
[----:B------:R-:W-:Y:S01]  /*1b80*/  UIADD3.X UR17, UPT, UPT, URZ, UR29, URZ, UP1, !UPT ;  /* 0x0000001dff117290 */ /* 0x000fe20008ffe4ff */
[----:B-1----:R-:W-:Y:S01]  /*1b90*/  SHF.L.U32 R0, R12, 0x1f, RZ ;  /* 0x0000001f0c007819 */ /* 0x002fe200000006ff */
[----:B------:R-:W-:Y:S02]  /*1ba0*/  UIADD3 UR32, UPT, UPT, UR6, 0x4400, UR32 ;  /* 0x0000440006207890 */ /* 0x000fe4000fffe020 */
[----:B------:R-:W-:Y:S01]  /*1bb0*/  UIADD3.X UR15, UPT, UPT, URZ, UR29, URZ, UP0, !UPT ;  /* 0x0000001dff0f7290 */ /* 0x000fe200087fe4ff */
[----:B------:R3:W4:Y:S01]  /*1bc0*/  SYNCS.PHASECHK.TRANS64.TRYWAIT P0, [UR8+0x40], R0 ;  /* 0x00004000ff0075a7 */ /* 0x0007220008001108 */
[----:B------:R-:W-:Y:S01]  /*1bd0*/  ULEA UR8, UR4, UR6, 0xd ;  /* 0x0000000604087291 */ /* 0x000fe2000f8e68ff */
[----:B------:R-:W-:Y:S01]  /*1be0*/  UMOV UR13, 0x30000 ;  /* 0x00030000000d7882 */ /* 0x000fe20000000000 */
[----:B------:R-:W-:-:S02]  /*1bf0*/  UMOV UR18, 0x0 ;  /* 0x0000000000127882 */ /* 0x000fc40000000000 */
[----:B------:R-:W-:Y:S01]  /*1c00*/  UIADD3 UR8, UPT, UPT, UR8, 0x24400, URZ ;  /* 0x0002440008087890 */ /* 0x000fe2000fffe0ff */
[----:B------:R-:W-:Y:S01]  /*1c10*/  UMOV UR19, 0x10000000 ;  /* 0x1000000000137882 */ /* 0x000fe20000000000 */
[----:B------:R-:W-:Y:S01]  /*1c20*/  UMOV UR12, UR36 ;  /* 0x00000024000c7c82 */ /* 0x000fe20008000000 */
[----:B------:R-:W-:Y:S01]  /*1c30*/  UMOV UR9, UR33 ;  /* 0x0000002100097c82 */ /* 0x000fe20008000000 */
[----:B------:R-:W-:Y:S01]  /*1c40*/  UMOV UR10, UR34 ;  /* 0x00000022000a7c82 */ /* 0x000fe20008000000 */
[----:B------:R1:W-:Y:S01]  /*1c50*/  UTMALDG.3D.MULTICAST [UR32], [UR16], UR13, desc[UR18] ;  /* 0x00001220100073b4 */ /* 0x0003e2000801180d */
[----:B------:R-:W-:Y:S01]  /*1c60*/  UIADD3 UR7, UPT, UPT, UR7, 0x1, URZ ;  /* 0x0000000107077890 */ /* 0x000fe2000fffe0ff */
[----:B------:R-:W-:-:S03]  /*1c70*/  UMOV UR4, UR5 ;  /* 0x0000000500047c82 */ /* 0x000fc60008000000 */
[----:B------:R-:W-:Y:S01]  /*1c80*/  UISETP.NE.AND UP0, UPT, UR7, UR21, UPT ;  /* 0x000000150700728c */ /* 0x000fe2000bf05270 */
[----:B------:R3:W-:Y:S01]  /*1c90*/  UTMALDG.3D [UR8], [UR14], desc[UR18] ;  /* 0x000012080e0075b4 */ /* 0x0007e20008011000 */
[----:B-1----:R-:W-:-:S07]  /*1ca0*/  UMOV UR13, UR21 ;  /* 0x00000015000d7c82 */ /* 0x002fce0008000000 */
[----:B---3--:R-:W-:Y:S05]  /*1cb0*/  BRA.U UP0, `(.L_x_32) ;  /* 0xfffffffd004c7547 */ /* 0x008fea000b83ffff */
.L_x_26:
[----:B------:R-:W-:Y:S01]  /*1cc0*/  ULEA UR4, UR5, UR6, 0x3 ;  /* 0x0000000605047291 */ /* 0x000fe2000f8e18ff */
[----:B-1----:R-:W-:Y:S01]  /*1cd0*/  SHF.L.U32 R0, R12, 0x1f, RZ ;  /* 0x0000001f0c007819 */ /* 0x002fe200000006ff */
[----:B------:R-:W-:Y:S01]  /*1ce0*/  @!P1 SYNCS.ARRIVE.TRANS64.A1T0 RZ, [UR6+0x98], RZ ;  /* 0x000098ffffff99a7 */ /* 0x000fe20008100006 */
[----:B------:R-:W-:-:S06]  /*1cf0*/  UISETP.GT.AND UP0, UPT, UR42, UR41, UPT ;  /* 0x000000292a00728c */ /* 0x000fcc000bf04270 */
[----:B--2-4-:R1:W2:Y:S03]  /*1d00*/  SYNCS.PHASECHK.TRANS64.TRYWAIT P0, [UR4+0x40], R0 ;  /* 0x00004000ff0075a7 */ /* 0x0142a60008001104 */
[----:B------:R-:W-:Y:S05]  /*1d10*/  BRA.U !UP0, `(.L_x_33) ;  /* 0x0000000108c07547 */ /* 0x000fea000b800000 */
[----:B------:R-:W-:Y:S01]  /*1d20*/  UIADD3 UR26, UPT, UPT, UR43, UR13, URZ ;  /* 0x0000000d2b1a7290 */ /* 0x000fe2000fffe0ff */
[----:B------:R-:W-:-:S11]  /*1d30*/  UMOV UR4, UR5 ;  /* 0x0000000500047c82 */ /* 0x000fd60008000000 */
.L_x_39:
[----:B------:R-:W-:Y:S01]  /*1d40*/  ULEA UR17, UR4, UR6, 0x3 ;  /* 0x0000000604117291 */ /* 0x000fe2000f8e18ff */
[----:B--2---:R-:W-:Y:S01]  /*1d50*/  @!P3 MOV R2, 0x6000 ;  /* 0x000060000002b802 */ /* 0x004fe20000000f00 */
[----:B--2-4-:R-:W-:Y:S10]  /*1d60*/  @P0 BRA `(.L_x_34) ;  /* 0x00000000000c0947 */ /* 0x014ff40003800000 */
[----:B------:R-:W-:-:S04]  /*1d70*/  SHF.L.U32 R3, R12, 0x1f, RZ ;  /* 0x0000001f0c037819 */ /* 0x000fc800000006ff */
[----:B------:R-:W2:Y:S02]  /*1d80*/  SYNCS.PHASECHK.TRANS64.TRYWAIT P0, [UR17+0x40], R3 ;  /* 0x00004003ff0075a7 */ /* 0x000ea40008001111 */
[----:B--2---:R-:W-:Y:S05]  /*1d90*/  @!P0 BRA `(.L_x_35) ;  /* 0x0000005400ac8947 */ /* 0x004fea0003800000 */
.L_x_34:
[----:B------:R2:W-:Y:S01]  /*1da0*/  @!P3 SYNCS.ARRIVE.TRANS64 RZ, [UR17], R2 ;  /* 0x00000002ffffb9a7 */ /* 0x0005e20008000011 */
[----:B------:R-:W-:-:S04]  /*1db0*/  ULOP3.LUT UR5, UR25, 0x2, URZ, 0xfc, !UPT ;  /* 0x0000000219057892 */ /* 0x000fc8000f8efcff */
[----:B------:R-:W-:-:S09]  /*1dc0*/  UISETP.NE.AND UP0, UPT, UR5, 0x2, UPT ;  /* 0x000000020500788c */ /* 0x000fd2000bf05270 */
[----:B------:R-:W-:Y:S05]  /*1dd0*/  BRA.U UP0, `(.L_x_36) ;  /* 0x0000000100047547 */ /* 0x000fea000b800000 */
[----:B------:R-:W-:Y:S05]  /*1de0*/  BPT.TRAP 0x1 ;  /* 0x000000040000795c */ /* 0x000fea0000300000 */
.L_x_36:
[----:B------:R-:W-:Y:S04]  /*1df0*/  BSSY.RECONVERGENT B0, `(.L_x_37) ;  /* 0x0000003000007945 */ /* 0x000fe80003800200 */
[----:B------:R-:W-:Y:S05]  /*1e00*/  @P2 BRA `(.L_x_38) ;  /* 0x0000000000042947 */ /* 0x000fea0003800000 */
[----:B------:R-:W-:Y:S05]  /*1e10*/  BPT.TRAP 0x1 ;  /* 0x000000040000795c */ /* 0x000fea0000300000 */
.L_x_38:
[----:B------:R-:W-:Y:S05]  /*1e20*/  BSYNC.RECONVERGENT B0 ;  /* 0x0000000000007941 */ /* 0x000fea0003800200 */
.L_x_37:
[----:B------:R-:W-:Y:S02]  /*1e30*/  UIADD3 UR5, UPT, UPT, UR4, 0x1, URZ ;  /* 0x0000000104057890 */ /* 0x000fe4000fffe0ff */
[----:B------:R-:W-:Y:S02]  /*1e40*/  ULEA UR16, UR4, UR24, 0xe ;  /* 0x0000001804107291 */ /* 0x000fe4000f8e70ff */
[----:B------:R-:W-:Y:S02]  /*1e50*/  UISETP.NE.AND UP0, UPT, UR5, 0x8, UPT ;  /* 0x000000080500788c */ /* 0x000fe4000bf05270 */
[----:B------:R-:W-:Y:S02]  /*1e60*/  UIADD3 UR22, UP1, UPT, UR28, 0x80, URZ ;  /* 0x000000801c167890 */ /* 0x000fe4000ff3e0ff */
[----:B------:R-:W-:Y:S02]  /*1e70*/  USEL UR8, URZ, 0x1, UP0 ;  /* 0x00000001ff087887 */ /* 0x000fe40008000000 */
[----:B------:R-:W-:-:S02]  /*1e80*/  USEL UR5, UR5, URZ, UP0 ;  /* 0x000000ff05057287 */ /* 0x000fc40008000000 */
[----:B------:R-:W-:Y:S02]  /*1e90*/  UIADD3 UR14, UP0, UPT, UR28, 0x180, URZ ;  /* 0x000001801c0e7890 */ /* 0x000fe4000ff1e0ff */
[----:B------:R-:W-:Y:S01]  /*1ea0*/  LOP3.LUT R12, R12, UR8, RZ, 0x3c, !PT ;  /* 0x000000080c0c7c12 */ /* 0x000fe2000f8e3cff */
[----:B------:R-:W-:Y:S02]  /*1eb0*/  ULEA UR7, UR5, UR6, 0x3 ;  /* 0x0000000605077291 */ /* 0x000fe4000f8e18ff */
[----:B------:R-:W-:Y:S01]  /*1ec0*/  ULEA UR8, UR4, UR6, 0xd ;  /* 0x0000000604087291 */ /* 0x000fe2000f8e68ff */
[----:B-1----:R-:W-:Y:S01]  /*1ed0*/  SHF.L.U32 R0, R12, 0x1f, RZ ;  /* 0x0000001f0c007819 */ /* 0x002fe200000006ff */
[----:B------:R-:W-:Y:S02]  /*1ee0*/  USHF.L.U32 UR18, UR13, 0x7, URZ ;  /* 0x000000070d127899 */ /* 0x000fe400080006ff */
[----:B------:R-:W-:Y:S02]  /*1ef0*/  UIADD3 UR16, UPT, UPT, UR6, 0x4400, UR16 ;  /* 0x0000440006107890 */ /* 0x000fe4000fffe010 */
[----:B------:R-:W-:Y:S01]  /*1f00*/  UIADD3.X UR23, UPT, UPT, URZ, UR29, URZ, UP1, !UPT ;  /* 0x0000001dff177290 */ /* 0x000fe20008ffe4ff */
[----:B------:R3:W4:Y:S01]  /*1f10*/  SYNCS.PHASECHK.TRANS64.TRYWAIT P0, [UR7+0x40], R0 ;  /* 0x00004000ff0075a7 */ /* 0x0007220008001107 */
[----:B------:R-:W-:-:S02]  /*1f20*/  UIADD3 UR8, UPT, UPT, UR8, 0x24400, URZ ;  /* 0x0002440008087890 */ /* 0x000fc4000fffe0ff */
[----:B------:R-:W-:Y:S01]  /*1f30*/  UIADD3.X UR15, UPT, UPT, URZ, UR29, URZ, UP0, !UPT ;  /* 0x0000001dff0f7290 */ /* 0x000fe200087fe4ff */
[----:B------:R-:W-:Y:S01]  /*1f40*/  UMOV UR7, 0x30000 ;  /* 0x0003000000077882 */ /* 0x000fe20000000000 */
[----:B------:R-:W-:Y:S01]  /*1f50*/  UMOV UR30, 0x0 ;  /* 0x00000000001e7882 */ /* 0x000fe20000000000 */
[----:B------:R-:W-:Y:S01]  /*1f60*/  UMOV UR31, 0x10000000 ;  /* 0x10000000001f7882 */ /* 0x000fe20000000000 */
[----:B------:R-:W-:Y:S01]  /*1f70*/  UMOV UR19, UR35 ;  /* 0x0000002300137c82 */ /* 0x000fe20008000000 */
[----:B------:R-:W-:Y:S01]  /*1f80*/  UMOV UR20, UR36 ;  /* 0x0000002400147c82 */ /* 0x000fe20008000000 */
[----:B------:R-:W-:Y:S01]  /*1f90*/  UMOV UR12, UR36 ;  /* 0x00000024000c7c82 */ /* 0x000fe20008000000 */
[----:B------:R-:W-:Y:S01]  /*1fa0*/  UMOV UR9, UR17 ;  /* 0x0000001100097c82 */ /* 0x000fe20008000000 */
[----:B------:R-:W-:Y:S01]  /*1fb0*/  UMOV UR10, UR18 ;  /* 0x00000012000a7c82 */ /* 0x000fe20008000000 */
[----:B------:R3:W-:Y:S01]  /*1fc0*/  UTMALDG.3D.MULTICAST [UR16], [UR22], UR7, desc[UR30] ;  /* 0x00001e10160073b4 */ /* 0x0007e20008011807 */
[----:B------:R-:W-:Y:S01]  /*1fd0*/  UIADD3 UR13, UPT, UPT, UR13, 0x1, URZ ;  /* 0x000000010d0d7890 */ /* 0x000fe2000fffe0ff */
[----:B------:R-:W-:-:S03]  /*1fe0*/  UMOV UR4, UR5 ;  /* 0x0000000500047c82 */ /* 0x000fc60008000000 */
[----:B------:R-:W-:Y:S01]  /*1ff0*/  UISETP.NE.AND UP0, UPT, UR13, UR26, UPT ;  /* 0x0000001a0d00728c */ /* 0x000fe2000bf05270 */
[----:B------:R3:W-:Y:S08]  /*2000*/  UTMALDG.3D [UR8], [UR14], desc[UR30] ;  /* 0x00001e080e0075b4 */ /* 0x0007f00008011000 */
[----:B---3--:R-:W-:Y:S05]  /*2010*/  BRA.U UP0, `(.L_x_39) ;  /* 0xfffffffd00487547 */ /* 0x008fea000b83ffff */
.L_x_33:
[C---:B------:R-:W-:Y:S01]  /*2020*/  LEA R3, R11.reuse, UR6, 0x3 ;  /* 0x000000060b037c11 */ /* 0x040fe2000f8e18ff */
[----:B------:R-:W-:Y:S01]  /*2030*/  NOP ;  /* 0x0000000000007918 */ /* 0x000fe20000000000 */
[----:B-1----:R-:W-:Y:S02]  /*2040*/  SHF.L.U32 R0, R10, 0x1f, RZ ;  /* 0x0000001f0a007819 */ /* 0x002fe400000006ff */
[----:B------:R-:W-:Y:S02]  /*2050*/  LEA R4, R11, UR6, 0x4 ;  /* 0x000000060b047c11 */ /* 0x000fe4000f8e20ff */
[----:B--2-4-:R-:W1:Y:S02]  /*2060*/  SYNCS.PHASECHK.TRANS64.TRYWAIT P0, [R3+URZ+0xa0], R0 ;  /* 0x0000a000030075a7 */ /* 0x014e6400080011ff */
[----:B-1----:R-:W-:Y:S05]  /*2070*/  @!P0 BRA `(.L_x_40) ;  /* 0x00000054000c8947 */ /* 0x002fea0003800000 */
.L_x_110:
[----:B------:R-:W2:Y:S01]  /*2080*/  LDS.128 R4, [R4+0x130] ;  /* 0x0001300004047984 */ /* 0x000ea20000000c00 */
[----:B------:R-:W-:Y:S01]  /*2090*/  UISETP.GE.AND UP0, UPT, UR40, 0x1, UPT ;  /* 0x000000012800788c */ /* 0x000fe2000bf06270 */
[----:B------:R-:W-:Y:S01]  /*20a0*/  @!PT LDS RZ, [RZ] ;  /* 0x00000000fffff984 */ /* 0x000fe20000000800 */
[----:B------:R-:W-:Y:S01]  /*20b0*/  @!PT LDS RZ, [RZ] ;  /* 0x00000000fffff984 */ /* 0x000fe20000000800 */
[----:B------:R-:W-:Y:S01]  /*20c0*/  @!PT LDS RZ, [RZ] ;  /* 0x00000000fffff984 */ /* 0x000fe20000000800 */
[----:B------:R-:W-:Y:S01]  /*20d0*/  @!PT LDS RZ, [RZ] ;  /* 0x00000000fffff984 */ /* 0x000fe20000000800 */
[----:B------:R3:W-:Y:S06]  /*20e0*/  MEMBAR.ALL.CTA ;  /* 0x0000000000007992 */ /* 0x0007ec0000008000 */
[----:B---3--:R-:W3:Y:S01]  /*20f0*/  FENCE.VIEW.ASYNC.S ;  /* 0x00000000000073c6 */ /* 0x008ee20000000000 */
[----:B--2---:R-:W-:-:S13]  /*2100*/  LOP3.LUT P0, RZ, R6, 0x1, RZ, 0xc0, !PT ;  /* 0x0000000106ff7812 */ /* 0x004fda000780c0ff */
[----:B---3--:R-:W-:Y:S01]  /*2110*/  VOTEU.ANY UP1, P0 ;  /* 0x0000000000ff7886 */ /* 0x008fe20000020100 */
[----:B------:R-:W-:-:S13]  /*2120*/  PLOP3.LUT P0, PT, PT, PT, UP1, 0x80, 0x8 ;  /* 0x000000000008781c */ /* 0x000fda0003f0f018 */
[----:B-1----:R-:W-:Y:S02]  /*2130*/  @P0 LOP3.LUT R0, R5, 0xffff, RZ, 0xc0, !PT ;  /* 0x0000ffff05000812 */ /* 0x002fe400078ec0ff */
[----:B------:R-:W-:Y:S02]  /*2140*/  @P0 MOV R2, R4 ;  /* 0x0000000400020202 */ /* 0x000fe40000000f00 */
[----:B------:R-:W-:Y:S01]  /*2150*/  @P0 R2UR UR7, R0 ;  /* 0x00000000000702ca */ /* 0x000fe200000e0000 */
[----:B------:R-:W-:Y:S01]  /*2160*/  VIADD R0, R3, 0xb0 ;  /* 0x000000b003007836 */ /* 0x000fe20000000000 */
[----:B------:R-:W-:Y:S02]  /*2170*/  @P0 SHF.R.U32.HI R4, RZ, 0x10, R5 ;  /* 0x00000010ff040819 */ /* 0x000fe40000011605 */
[----:B------:R-:W-:Y:S02]  /*2180*/  @P0 R2UR UR8, R2 ;  /* 0x00000000020802ca */ /* 0x000fe400000e0000 */
[----:B------:R-:W-:-:S02]  /*2190*/  PRMT R0, RZ, 0x654, R0 ;  /* 0x00000654ff007816 */ /* 0x000fc40000000000 */
[----:B------:R-:W-:Y:S02]  /*21a0*/  @P0 R2UR UR4, R4 ;  /* 0x00000000040402ca */ /* 0x000fe400000e0000 */
[----:B------:R1:W-:Y:S03]  /*21b0*/  SYNCS.ARRIVE.TRANS64.RED.A1T0 RZ, [R0+URZ], RZ ;  /* 0x000000ff00ff79a7 */ /* 0x0003e600081004ff */
[----:B------:R-:W-:-:S04]  /*21c0*/  @UP1 UMOV UR27, UR7 ;  /* 0x00000007001b1c82 */ /* 0x000fc80008000000 */
[----:B------:R-:W-:-:S04]  /*21d0*/  @UP1 UMOV UR37, UR8 ;  /* 0x0000000800251c82 */ /* 0x000fc80008000000 */
[----:B------:R-:W-:Y:S01]  /*21e0*/  @UP1 UMOV UR36, UR4 ;  /* 0x0000000400241c82 */ /* 0x000fe20008000000 */
[----:B------:R-:W-:Y:S05]  /*21f0*/  BRA.U !UP0, `(.L_x_41) ;  /* 0x0000000108d47547 */ /* 0x000fea000b800000 */
[----:B------:R-:W2:Y:S01]  /*2200*/  LDCU.128 UR12, c[0x0][0xb10] ;  /* 0x00016200ff0c77ac */ /* 0x000ea20008000c00 */
[----:B------:R-:W3:Y:S01]  /*2210*/  LDCU UR26, c[0x0][0xb20] ;  /* 0x00016400ff1a77ac */ /* 0x000ee20008000800 */
[----:B------:R-:W4:Y:S01]  /*2220*/  LDCU UR20, c[0x0][0xb0c] ;  /* 0x00016180ff1477ac */ /* 0x000f220008000800 */
[----:B------:R-:W1:Y:S01]  /*2230*/  LDCU.64 UR10, c[0x0][0xb28] ;  /* 0x00016500ff0a77ac */ /* 0x000e620008000a00 */
[----:B------:R-:W-:Y:S02]  /*2240*/  UISETP.NE.AND UP3, UPT, UR40, 0x1, UPT ;  /* 0x000000012800788c */ /* 0x000fe4000bf65270 */
[----:B--2---:R-:W-:Y:S02]  /*2250*/  UIMAD.WIDE.U32 UR16, UR38, UR15, URZ ;  /* 0x0000000f261072a5 */ /* 0x004fe4000f8e00ff */
[----:B------:R-:W-:Y:S02]  /*2260*/  UIMAD.WIDE.U32 UR8, UR39, UR12, URZ ;  /* 0x0000000c270872a5 */ /* 0x000fe4000f8e00ff */
[----:B------:R-:W-:-:S02]  /*2270*/  UISETP.NE.AND UP0, UPT, UR14, 0x1, UPT ;  /* 0x000000010e00788c */ /* 0x000fc4000bf05270 */
[----:B------:R-:W-:Y:S01]  /*2280*/  UIMAD.WIDE.U32 UR22, UR27, UR15, URZ ;  /* 0x0000000f1b1672a5 */ /* 0x000fe2000f8e00ff */
[----:B------:R-:W-:Y:S02]  /*2290*/  UMOV UR16, UR17 ;  /* 0x0000001100107c82 */ /* 0x000fe40008000000 */
[----:B------:R-:W-:Y:S01]  /*22a0*/  UMOV UR8, UR9 ;  /* 0x0000000900087c82 */ /* 0x000fe20008000000 */
[----:B---3--:R-:W-:Y:S02]  /*22b0*/  USHF.R.U32.HI UR16, URZ, UR26, UR16 ;  /* 0x0000001aff107299 */ /* 0x008fe40008011610 */
[----:B----4-:R-:W-:Y:S02]  /*22c0*/  UISETP.NE.AND UP2, UPT, UR20, 0x1, UPT ;  /* 0x000000011400788c */ /* 0x010fe4000bf45270 */
[----:B------:R-:W-:Y:S02]  /*22d0*/  USHF.R.U32.HI UR8, URZ, UR13, UR8 ;  /* 0x0000000dff087299 */ /* 0x000fe40008011608 */
[----:B------:R-:W-:-:S02]  /*22e0*/  USEL UR7, UR38, UR16, !UP0 ;  /* 0x0000001026077287 */ /* 0x000fc4000c000000 */
[----:B------:R-:W-:Y:S02]  /*22f0*/  USEL UR8, UR39, UR8, !UP2 ;  /* 0x0000000827087287 */ /* 0x000fe4000d000000 */
[----:B-1----:R-:W-:Y:S01]  /*2300*/  UIMAD.WIDE.U32 UR16, UR7, UR10, URZ ;  /* 0x0000000a071072a5 */ /* 0x002fe2000f8e00ff */
[----:B------:R-:W-:Y:S01]  /*2310*/  UMOV UR4, UR23 ;  /* 0x0000001700047c82 */ /* 0x000fe20008000000 */
[----:B------:R-:W-:Y:S02]  /*2320*/  UIMAD.WIDE.U32 UR18, UR37, UR12, URZ ;  /* 0x0000000c251272a5 */ /* 0x000fe4000f8e00ff */
[----:B------:R-:W-:-:S03]  /*2330*/  UIMAD.WIDE.U32 UR22, UR8, UR10, URZ ;  /* 0x0000000a081672a5 */ /* 0x000fc6000f8e00ff */
[----:B------:R-:W-:Y:S01]  /*2340*/  UMOV UR16, UR17 ;  /* 0x0000001100107c82 */ /* 0x000fe20008000000 */
[----:B------:R-:W-:Y:S02]  /*2350*/  USHF.R.U32.HI UR4, URZ, UR26, UR4 ;  /* 0x0000001aff047299 */ /* 0x000fe40008011604 */
[----:B------:R-:W-:Y:S01]  /*2360*/  @UP3 USHF.R.U32.HI UR7, URZ, UR11, UR16 ;  /* 0x0000000bff073299 */ /* 0x000fe20008011610 */
[----:B------:R-:W-:Y:S01]  /*2370*/  UMOV UR18, UR19 ;  /* 0x0000001300127c82 */ /* 0x000fe20008000000 */
[----:B------:R-:W-:Y:S01]  /*2380*/  UMOV UR22, UR23 ;  /* 0x0000001700167c82 */ /* 0x000fe20008000000 */
[----:B------:R-:W-:Y:S02]  /*2390*/  USHF.R.U32.HI UR13, URZ, UR13, UR18 ;  /* 0x0000000dff0d7299 */ /* 0x000fe40008011612 */
[----:B------:R-:W-:Y:S02]  /*23a0*/  USEL UR4, UR27, UR4, !UP0 ;  /* 0x000000041b047287 */ /* 0x000fe4000c000000 */
[----:B------:R-:W-:-:S02]  /*23b0*/  @UP3 USHF.R.U32.HI UR8, URZ, UR11, UR22 ;  /* 0x0000000bff083299 */ /* 0x000fc40008011616 */
[----:B------:R-:W-:Y:S02]  /*23c0*/  UIMAD UR9, UR40, UR7, URZ ;  /* 0x00000007280972a4 */ /* 0x000fe4000f8e02ff */
[----:B------:R-:W-:Y:S02]  /*23d0*/  USEL UR7, UR37, UR13, !UP2 ;  /* 0x0000000d25077287 */ /* 0x000fe4000d000000 */
[----:B------:R-:W-:Y:S02]  /*23e0*/  UIMAD UR12, UR40, UR8, URZ ;  /* 0x00000008280c72a4 */ /* 0x000fe4000f8e02ff */
[----:B------:R-:W-:Y:S02]  /*23f0*/  UISETP.GE.AND UP0, UPT, UR4, UR9, UPT ;  /* 0x000000090400728c */ /* 0x000fe4000bf06270 */
[----:B------:R-:W-:Y:S02]  /*2400*/  UIMAD.WIDE.U32 UR16, UR4, UR10, URZ ;  /* 0x0000000a041072a5 */ /* 0x000fe4000f8e00ff */
[----:B------:R-:W-:-:S02]  /*2410*/  UISETP.GE.OR UP0, UPT, UR7, UR12, UP0 ;  /* 0x0000000c0700728c */ /* 0x000fc40008706670 */
        /* <DEDUP_REMOVED lines=19> */
.L_x_41:
[----:B------:R-:W2:Y:S02]  /*2550*/  LDCU UR4, c[0x0][0xb30] ;  /* 0x00016600ff0477ac */ /* 0x000ea40008000800 */
[----:B--2---:R-:W-:-:S09]  /*2560*/  UISETP.NE.AND UP0, UPT, UR4, 0x1, UPT ;  /* 0x000000010400788c */ /* 0x004fd2000bf05270 */
[----:B------:R-:W-:Y:S05]  /*2570*/  BRA.U UP0, `(.L_x_42) ;  /* 0x0000000100447547 */ /* 0x000fea000b800000 */
[----:B------:R-:W2:Y:S01]  /*2580*/  LDCU.128 UR12, c[0x0][0xb10] ;  /* 0x00016200ff0c77ac */ /* 0x000ea20008000c00 */
[----:B------:R-:W3:Y:S01]  /*2590*/  LDCU UR16, c[0x0][0xb0c] ;  /* 0x00016180ff1077ac */ /* 0x000ee20008000800 */
[----:B------:R-:W4:Y:S01]  /*25a0*/  LDCU UR17, c[0x0][0xb20] ;  /* 0x00016400ff1177ac */ /* 0x000f220008000800 */
[----:B--2---:R-:W-:Y:S02]  /*25b0*/  UIMAD.WIDE.U32 UR10, UR37, UR12, URZ ;  /* 0x0000000c250a72a5 */ /* 0x004fe4000f8e00ff */
[----:B------:R-:W-:Y:S02]  /*25c0*/  UIMAD.WIDE.U32 UR8, UR27, UR15, URZ ;  /* 0x0000000f1b0872a5 */ /* 0x000fe4000f8e00ff */
[----:B---3--:R-:W-:Y:S02]  /*25d0*/  UISETP.NE.AND UP2, UPT, UR16, 0x1, UPT ;  /* 0x000000011000788c */ /* 0x008fe4000bf45270 */
[----:B------:R-:W-:Y:S01]  /*25e0*/  UISETP.NE.AND UP0, UPT, UR14, 0x1, UPT ;  /* 0x000000010e00788c */ /* 0x000fe2000bf05270 */
[----:B------:R-:W-:-:S02]  /*25f0*/  UMOV UR7, UR11 ;  /* 0x0000000b00077c82 */ /* 0x000fc40008000000 */
[----:B------:R-:W-:Y:S01]  /*2600*/  UMOV UR4, UR9 ;  /* 0x0000000900047c82 */ /* 0x000fe20008000000 */
[----:B------:R-:W-:Y:S02]  /*2610*/  USHF.R.U32.HI UR7, URZ, UR13, UR7 ;  /* 0x0000000dff077299 */ /* 0x000fe40008011607 */
[----:B----4-:R-:W-:Y:S02]  /*2620*/  USHF.R.U32.HI UR4, URZ, UR17, UR4 ;  /* 0x00000011ff047299 */ /* 0x010fe40008011604 */
[----:B------:R-:W-:Y:S02]  /*2630*/  USEL UR7, UR37, UR7, !UP2 ;  /* 0x0000000725077287 */ /* 0x000fe4000d000000 */
[----:B------:R-:W-:-:S04]  /*2640*/  USEL UR4, UR27, UR4, !UP0 ;  /* 0x000000041b047287 */ /* 0x000fc8000c000000 */
[----:B------:R-:W-:Y:S02]  /*2650*/  UIADD3 UR8, UPT, UPT, UR7, -UR4, URZ ;  /* 0x8000000407087290 */ /* 0x000fe4000fffe0ff */
[----:B------:R-:W-:Y:S02]  /*2660*/  UIADD3 UR4, UPT, UPT, -UR7, UR4, URZ ;  /* 0x0000000407047290 */ /* 0x000fe4000fffe1ff */
[----:B------:R-:W-:Y:S02]  /*2670*/  UIMAD UR27, UR8, UR14, UR27 ;  /* 0x0000000e081b72a4 */ /* 0x000fe4000f8e021b */
[----:B------:R-:W-:-:S12]  /*2680*/  UIMAD UR37, UR4, UR16, UR37 ;  /* 0x00000010042572a4 */ /* 0x000fd8000f8e0225 */
.L_x_42:
[----:B------:R-:W-:Y:S01]  /*2690*/  VIADD R11, R11, 0x1 ;  /* 0x000000010b0b7836 */ /* 0x000fe20000000000 */
[----:B------:R-:W-:Y:S01]  /*26a0*/  PLOP3.LUT P1, PT, PT, PT, PT, 0x80, 0x8 ;  /* 0x000000000008781c */ /* 0x000fe20003f2f070 */
[----:B------:R-:W-:Y:S02]  /*26b0*/  UIADD3 UR46, UPT, UPT, UR37, UR60, URZ ;  /* 0x0000003c252e7290 */ /* 0x000fe4000fffe0ff */
[----:B------:R-:W-:Y:S01]  /*26c0*/  UIADD3 UR45, UPT, UPT, UR27, UR57, URZ ;  /* 0x000000391b2d7290 */ /* 0x000fe2000fffe0ff */
[----:B------:R-:W-:-:S04]  /*26d0*/  ISETP.NE.AND P0, PT, R11, 0x2, PT ;  /* 0x000000020b00780c */ /* 0x000fc80003f05270 */
[----:B-1----:R-:W-:Y:S02]  /*26e0*/  SEL R0, RZ, 0x1, P0 ;  /* 0x00000001ff007807 */ /* 0x002fe40000000000 */
[----:B------:R-:W-:Y:S02]  /*26f0*/  SEL R11, R11, RZ, P0 ;  /* 0x000000ff0b0b7207 */ /* 0x000fe40000000000 */
[----:B------:R-:W-:Y:S01]  /*2700*/  LOP3.LUT R10, R10, R0, RZ, 0x3c, !PT ;  /* 0x000000000a0a7212 */ /* 0x000fe200078e3cff */
[----:B------:R-:W-:Y:S06]  /*2710*/  BRA.U UP1, `(.L_x_43) ;  /* 0xfffffff101447547 */ /* 0x000fec000b83ffff */
[----:B------:R-:W-:Y:S01]  /*2720*/  UIADD3 UR7, UPT, UPT, UR6, 0x40, URZ ;  /* 0x0000004006077890 */ /* 0x000fe2000fffe0ff */
[----:B------:R-:W-:-:S03]  /*2730*/  SHF.L.U32 R2, R12, 0x1f, RZ ;  /* 0x0000001f0c027819 */ /* 0x000fc600000006ff */
[----:B------:R-:W-:-:S09]  /*2740*/  ULEA UR4, UR5, UR7, 0x3 ;  /* 0x0000000705047291 */ /* 0x000fd2000f8e18ff */
[----:B------:R-:W1:Y:S02]  /*2750*/  SYNCS.PHASECHK.TRANS64.TRYWAIT P0, [UR4], R2 ;  /* 0x00000002ff0075a7 */ /* 0x000e640008001104 */
[----:B-1----:R-:W-:Y:S05]  /*2760*/  @!P0 BRA `(.L_x_44) ;  /* 0x0000004c00648947 */ /* 0x002fea0003800000 */
.L_x_112:
[----:B------:R-:W-:-:S04]  /*2770*/  UIADD3 UR4, UPT, UPT, UR5, 0x1, URZ ;  /* 0x0000000105047890 */ /* 0x000fc8000fffe0ff */
[----:B------:R-:W-:-:S04]  /*2780*/  UISETP.NE.AND UP0, UPT, UR4, 0x8, UPT ;  /* 0x000000080400788c */ /* 0x000fc8000bf05270 */
[----:B------:R-:W-:Y:S02]  /*2790*/  USEL UR6, URZ, 0x1, UP0 ;  /* 0x00000001ff067887 */ /* 0x000fe40008000000 */
[----:B------:R-:W-:-:S04]  /*27a0*/  USEL UR4, UR4, URZ, UP0 ;  /* 0x000000ff04047287 */ /* 0x000fc80008000000 */
[----:B------:R-:W-:Y:S01]  /*27b0*/  ULEA UR5, UR4, UR7, 0x3 ;  /* 0x0000000704057291 */ /* 0x000fe2000f8e18ff */
[----:B-1----:R-:W-:-:S04]  /*27c0*/  LOP3.LUT R2, R12, UR6, RZ, 0x3c, !PT ;  /* 0x000000060c027c12 */ /* 0x002fc8000f8e3cff */
[----:B------:R-:W-:-:S04]  /*27d0*/  SHF.L.U32 R3, R2, 0x1f, RZ ;  /* 0x0000001f02037819 */ /* 0x000fc800000006ff */
[----:B------:R-:W1:Y:S02]  /*27e0*/  SYNCS.PHASECHK.TRANS64.TRYWAIT P0, [UR5], R3 ;  /* 0x00000003ff0075a7 */ /* 0x000e640008001105 */
[----:B-1----:R-:W-:Y:S05]  /*27f0*/  @!P0 BRA `(.L_x_45) ;  /* 0x0000004c00588947 */ /* 0x002fea0003800000 */
.L_x_114:
[----:B------:R-:W-:-:S04]  /*2800*/  UIADD3 UR4, UPT, UPT, UR4, 0x1, URZ ;  /* 0x0000000104047890 */ /* 0x000fc8000fffe0ff */
[----:B------:R-:W-:-:S04]  /*2810*/  UISETP.NE.AND UP0, UPT, UR4, 0x8, UPT ;  /* 0x000000080400788c */ /* 0x000fc8000bf05270 */
[----:B------:R-:W-:Y:S02]  /*2820*/  USEL UR6, URZ, 0x1, UP0 ;  /* 0x00000001ff067887 */ /* 0x000fe40008000000 */
[----:B------:R-:W-:-:S04]  /*2830*/  USEL UR4, UR4, URZ, UP0 ;  /* 0x000000ff04047287 */ /* 0x000fc80008000000 */
[----:B------:R-:W-:Y:S01]  /*2840*/  ULEA UR5, UR4, UR7, 0x3 ;  /* 0x0000000704057291 */ /* 0x000fe2000f8e18ff */
[----:B------:R-:W-:-:S04]  /*2850*/  LOP3.LUT R2, R2, UR6, RZ, 0x3c, !PT ;  /* 0x0000000602027c12 */ /* 0x000fc8000f8e3cff */
[----:B-1----:R-:W-:-:S04]  /*2860*/  SHF.L.U32 R3, R2, 0x1f, RZ ;  /* 0x0000001f02037819 */ /* 0x002fc800000006ff */
[----:B------:R-:W1:Y:S02]  /*2870*/  SYNCS.PHASECHK.TRANS64.TRYWAIT P0, [UR5], R3 ;  /* 0x00000003ff0075a7 */ /* 0x000e640008001105 */
[----:B-1----:R-:W-:Y:S05]  /*2880*/  @!P0 BRA `(.L_x_46) ;  /* 0x0000004c004c8947 */ /* 0x002fea0003800000 */
.L_x_116:
        /* <DEDUP_REMOVED lines=9> */
.L_x_118:
        /* <DEDUP_REMOVED lines=9> */
.L_x_120:
        /* <DEDUP_REMOVED lines=9> */
.L_x_122:
        /* <DEDUP_REMOVED lines=9> */
.L_x_124:
[----:B------:R-:W-:-:S04]  /*2ad0*/  UIADD3 UR4, UPT, UPT, UR4, 0x1, URZ ;  /* 0x0000000104047890 */ /* 0x000fc8000fffe0ff */
[----:B------:R-:W-:-:S04]  /*2ae0*/  UISETP.NE.AND UP0, UPT, UR4, 0x8, UPT ;  /* 0x000000080400788c */ /* 0x000fc8000bf05270 */
[----:B------:R-:W-:Y:S02]  /*2af0*/  USEL UR5, URZ, 0x1, UP0 ;  /* 0x00000001ff057887 */ /* 0x000fe40008000000 */
[----:B------:R-:W-:-:S04]  /*2b00*/  USEL UR4, UR4, URZ, UP0 ;  /* 0x000000ff04047287 */ /* 0x000fc80008000000 */
[----:B------:R-:W-:Y:S01]  /*2b10*/  ULEA UR4, UR4, UR7, 0x3 ;  /* 0x0000000704047291 */ /* 0x000fe2000f8e18ff */
[----:B------:R-:W-:-:S04]  /*2b20*/  LOP3.LUT R2, R2, UR5, RZ, 0x3c, !PT ;  /* 0x0000000502027c12 */ /* 0x000fc8000f8e3cff */
[----:B------:R-:W-:Y:S01]  /*2b30*/  SHF.L.U32 R2, R2, 0x1f, RZ ;  /* 0x0000001f02027819 */ /* 0x000fe200000006ff */
[----:B-1----:R-:W-:-:S07]  /*2b40*/  IMAD.U32 R0, RZ, RZ, UR4 ;  /* 0x00000004ff007e24 */ /* 0x002fce000f8e00ff */
.L_x_51:
[----:B-1----:R1:W2:Y:S02]  /*2b50*/  SYNCS.PHASECHK.TRANS64.TRYWAIT P0, [R0+URZ], R2 ;  /* 0x00000002000075a7 */ /* 0x0022a400080011ff */
[----:B--2---:R-:W-:Y:S05]  /*2b60*/  @!P0 NANOSLEEP.SYNCS 0x989680 ;  /* 0x009896800000895d */ /* 0x004fea0003900000 */
[----:B------:R-:W2:Y:S02]  /*2b70*/  @!P0 SYNCS.PHASECHK.TRANS64 P0, [R0+URZ], R2 ;  /* 0x00000002000085a7 */ /* 0x000ea400080010ff */
[----:B--2---:R-:W-:Y:S05]  /*2b80*/  @P0 EXIT ;  /* 0x000000000000094d */ /* 0x004fea0003800000 */
[----:B------:R-:W-:Y:S05]  /*2b90*/  BRA `(.L_x_51) ;  /* 0xfffffffc00ec7947 */ /* 0x000fea000383ffff */
.L_x_23:
[----:B------:R-:W-:-:S04]  /*2ba0*/  UISETP.NE.AND UP0, UPT, UR48, URZ, UPT ;  /* 0x000000ff3000728c */ /* 0x000fc8000bf05270 */
[----:B------:R-:W-:-:S09]  /*2bb0*/  UISETP.NE.OR UP0, UPT, UR22, 0x1, UP0 ;  /* 0x000000011600788c */ /* 0x000fd20008705670 */
[----:B------:R-:W-:Y:S05]  /*2bc0*/  BRA.U UP0, `(.L_x_52) ;  /* 0x0000000500487547 */ /* 0x000fea000b800000 */
[----:B------:R-:W-:Y:S01]  /*2bd0*/  ISETP.GE.U32.AND P2, PT, R0, 0x2, PT ;  /* 0x000000020000780c */ /* 0x000fe20003f46070 */
[----:B------:R-:W-:Y:S01]  /*2be0*/  IMAD.MOV.U32 R12, RZ, RZ, 0x1 ;  /* 0x00000001ff0c7424 */ /* 0x000fe200078e00ff */
[----:B------:R-:W-:Y:S02]  /*2bf0*/  CS2R R10, SRZ ;  /* 0x00000000000a7805 */ /* 0x000fe4000001ff00 */
[----:B------:R-:W-:Y:S01]  /*2c00*/  CS2R R8, SRZ ;  /* 0x0000000000087805 */ /* 0x000fe2000001ff00 */
[----:B------:R-:W-:Y:S01]  /*2c10*/  UMOV UR6, 0x400 ;  /* 0x0000040000067882 */ /* 0x000fe20000000000 */
[----:B------:R-:W-:Y:S01]  /*2c20*/  UMOV UR5, URZ ;  /* 0x000000ff00057c82 */ /* 0x000fe20008000000 */
[----:B------:R-:W-:-:S12]  /*2c30*/  ULEA UR6, UR48, UR6, 0x18 ;  /* 0x0000000630067291 */ /* 0x000fd8000f8ec0ff */
.L_x_56:
[----:B------:R-:W-:Y:S02]  /*2c40*/  LEA R2, R8, UR6, 0x3 ;  /* 0x0000000608027c11 */ /* 0x000fe4000f8e18ff */
[----:B------:R-:W-:-:S03]  /*2c50*/  SHF.L.U32 R4, R9, 0x1f, RZ ;  /* 0x0000001f09047819 */ /* 0x000fc600000006ff */
[----:B------:R-:W-:Y:S01]  /*2c60*/  VIADD R5, R2, 0x110 ;  /* 0x0000011002057836 */ /* 0x000fe20000000000 */
[----:B------:R-:W1:Y:S02]  /*2c70*/  SYNCS.PHASECHK.TRANS64.TRYWAIT P0, [R2+URZ+0x100], R4 ;  /* 0x00010004020075a7 */ /* 0x000e6400080011ff */
[----:B-1----:R-:W-:Y:S05]  /*2c80*/  @!P0 BRA `(.L_x_53) ;  /* 0x0000004800c48947 */ /* 0x002fea0003800000 */
.L_x_125:
[----:B------:R-:W-:Y:S01]  /*2c90*/  ULEA UR4, UR5, UR6, 0x3 ;  /* 0x0000000605047291 */ /* 0x000fe2000f8e18ff */
[----:B-1----:R-:W-:Y:S01]  /*2ca0*/  PRMT R2, RZ, 0x654, R5 ;  /* 0x00000654ff027816 */ /* 0x002fe20000000005 */
[----:B------:R-:W-:Y:S01]  /*2cb0*/  @!P2 IMAD.MOV.U32 R4, RZ, RZ, 0x10 ;  /* 0x00000010ff04a424 */ /* 0x000fe200078e00ff */
[----:B------:R-:W-:Y:S01]  /*2cc0*/  SHF.L.U32 R5, R12, 0x1f, RZ ;  /* 0x0000001f0c057819 */ /* 0x000fe200000006ff */
[----:B------:R-:W-:Y:S01]  /*2cd0*/  UIADD3 UR7, UPT, UPT, UR4, 0xa0, URZ ;  /* 0x000000a004077890 */ /* 0x000fe2000fffe0ff */
[----:B------:R1:W-:Y:S05]  /*2ce0*/  SYNCS.ARRIVE.TRANS64.RED.A1T0 RZ, [R2+URZ], RZ ;  /* 0x000000ff02ff79a7 */ /* 0x0003ea00081004ff */
[----:B------:R-:W-:Y:S01]  /*2cf0*/  IMAD.U32 R6, RZ, RZ, UR7 ;  /* 0x00000007ff067e24 */ /* 0x000fe2000f8e00ff */
[----:B------:R-:W2:Y:S04]  /*2d00*/  SYNCS.PHASECHK.TRANS64.TRYWAIT P0, [UR4+0xb0], R5 ;  /* 0x0000b005ff0075a7 */ /* 0x000ea80008001104 */
[----:B------:R-:W-:Y:S01]  /*2d10*/  PRMT R6, R0, 0x654, R6 ;  /* 0x0000065400067816 */ /* 0x000fe20000000006 */
[----:B-12---:R-:W-:Y:S06]  /*2d20*/  @!P0 BRA `(.L_x_54) ;  /* 0x0000004800b08947 */ /* 0x006fec0003800000 */
.L_x_127:
[----:B------:R-:W-:Y:S01]  /*2d30*/  ULEA UR8, UR5, UR6, 0x4 ;  /* 0x0000000605087291 */ /* 0x000fe2000f8e20ff */
[----:B------:R-:W-:Y:S01]  /*2d40*/  SEL R3, R6, R3, !P2 ;  /* 0x0000000306037207 */ /* 0x000fe20005000000 */
[----:B------:R-:W-:Y:S01]  /*2d50*/  UIADD3 UR9, UPT, UPT, UR4, 0xa0, URZ ;  /* 0x000000a004097890 */ /* 0x000fe2000fffe0ff */
[----:B-1----:R-:W-:Y:S01]  /*2d60*/  LEA R2, R11, UR6, 0x3 ;  /* 0x000000060b027c11 */ /* 0x002fe2000f8e18ff */
[----:B------:R-:W-:Y:S01]  /*2d70*/  UIADD3 UR8, UPT, UPT, UR8, 0x130, URZ ;  /* 0x0000013008087890 */ /* 0x000fe2000fffe0ff */
[----:B------:R1:W-:Y:S01]  /*2d80*/  @!P2 SYNCS.ARRIVE.TRANS64.RED RZ, [R3+URZ], R4 ;  /* 0x0000000403ffa9a7 */ /* 0x0003e200080004ff */
[----:B------:R-:W-:Y:S01]  /*2d90*/  UIADD3 UR4, UPT, UPT, UR5, 0x1, URZ ;  /* 0x0000000105047890 */ /* 0x000fe2000fffe0ff */
[----:B------:R-:W-:-:S03]  /*2da0*/  VIADD R8, R8, 0x1 ;  /* 0x0000000108087836 */ /* 0x000fc60000000000 */
[----:B------:R-:W-:Y:S02]  /*2db0*/  UISETP.NE.AND UP0, UPT, UR4, 0x2, UPT ;  /* 0x000000020400788c */ /* 0x000fe4000bf05270 */
[----:B------:R-:W-:Y:S01]  /*2dc0*/  ISETP.NE.AND P0, PT, R8, 0x2, PT ;  /* 0x000000020800780c */ /* 0x000fe20003f05270 */
[----:B------:R-:W-:Y:S06]  /*2dd0*/  UGETNEXTWORKID.BROADCAST [UR8], [UR9] ;  /* 0x00000000080073ca */ /* 0x000fec0008000100 */
[----:B------:R-:W-:Y:S02]  /*2de0*/  USEL UR7, URZ, 0x1, UP0 ;  /* 0x00000001ff077887 */ /* 0x000fe40008000000 */
[----:B------:R-:W-:-:S04]  /*2df0*/  USEL UR5, UR4, URZ, UP0 ;  /* 0x000000ff04057287 */ /* 0x000fc80008000000 */
[----:B------:R-:W-:Y:S02]  /*2e00*/  LOP3.LUT R12, R12, UR7, RZ, 0x3c, !PT ;  /* 0x000000070c0c7c12 */ /* 0x000fe4000f8e3cff */
[----:B-1----:R-:W-:-:S04]  /*2e10*/  SHF.L.U32 R4, R10, 0x1f, RZ ;  /* 0x0000001f0a047819 */ /* 0x002fc800000006ff */
[----:B------:R-:W1:Y:S02]  /*2e20*/  SYNCS.PHASECHK.TRANS64.TRYWAIT P1, [R2+URZ+0xa0], R4 ;  /* 0x0000a004020075a7 */ /* 0x000e6400080211ff */
[----:B-1----:R-:W-:Y:S05]  /*2e30*/  @!P1 BRA `(.L_x_55) ;  /* 0x0000004800849947 */ /* 0x002fea0003800000 */
.L_x_128:
[C---:B-1----:R-:W-:Y:S01]  /*2e40*/  LEA R4, R11.reuse, UR6, 0x4 ;  /* 0x000000060b047c11 */ /* 0x042fe2000f8e20ff */
[----:B------:R-:W-:Y:S01]  /*2e50*/  VIADD R2, R2, 0xb0 ;  /* 0x000000b002027836 */ /* 0x000fe20000000000 */
[----:B------:R-:W-:Y:S01]  /*2e60*/  SEL R8, R8, RZ, P0 ;  /* 0x000000ff08087207 */ /* 0x000fe20000000000 */
[----:B------:R-:W-:-:S03]  /*2e70*/  VIADD R11, R11, 0x1 ;  /* 0x000000010b0b7836 */ /* 0x000fc60000000000 */
[----:B------:R-:W1:Y:S01]  /*2e80*/  LDS.128 R4, [R4+0x130] ;  /* 0x0001300004047984 */ /* 0x000e620000000c00 */
[----:B------:R-:W-:Y:S02]  /*2e90*/  PRMT R2, RZ, 0x654, R2 ;  /* 0x00000654ff027816 */ /* 0x000fe40000000002 */
[C---:B------:R-:W-:Y:S01]  /*2ea0*/  ISETP.NE.AND P1, PT, R11.reuse, 0x2, PT ;  /* 0x000000020b00780c */ /* 0x040fe20003f25270 */
[----:B------:R-:W-:Y:S01]  /*2eb0*/  @!PT LDS RZ, [RZ] ;  /* 0x00000000fffff984 */ /* 0x000fe20000000800 */
[----:B------:R-:W-:Y:S01]  /*2ec0*/  @!PT LDS RZ, [RZ] ;  /* 0x00000000fffff984 */ /* 0x000fe20000000800 */
[----:B------:R-:W-:Y:S01]  /*2ed0*/  @!PT LDS RZ, [RZ] ;  /* 0x00000000fffff984 */ /* 0x000fe20000000800 */
[----:B------:R-:W-:Y:S01]  /*2ee0*/  @!PT LDS RZ, [RZ] ;  /* 0x00000000fffff984 */ /* 0x000fe20000000800 */
[----:B------:R2:W-:Y:S06]  /*2ef0*/  MEMBAR.ALL.CTA ;  /* 0x0000000000007992 */ /* 0x0005ec0000008000 */
[----:B--2---:R-:W2:Y:S01]  /*2f00*/  FENCE.VIEW.ASYNC.S ;  /* 0x00000000000073c6 */ /* 0x004ea20000000000 */
[----:B------:R-:W-:Y:S01]  /*2f10*/  SEL R11, R11, RZ, P1 ;  /* 0x000000ff0b0b7207 */ /* 0x000fe20000800000 */
[----:B--2---:R2:W-:Y:S01]  /*2f20*/  SYNCS.ARRIVE.TRANS64.RED.A1T0 RZ, [R2+URZ], RZ ;  /* 0x000000ff02ff79a7 */ /* 0x0045e200081004ff */
[----:B-1----:R-:W-:-:S02]  /*2f30*/  LOP3.LUT P3, RZ, R6, 0x1, RZ, 0xc0, !PT ;  /* 0x0000000106ff7812 */ /* 0x002fc4000786c0ff */
[----:B------:R-:W-:-:S04]  /*2f40*/  SEL R4, RZ, 0x1, P1 ;  /* 0x00000001ff047807 */ /* 0x000fc80000800000 */
[----:B------:R-:W-:Y:S02]  /*2f50*/  LOP3.LUT R10, R10, R4, RZ, 0x3c, !PT ;  /* 0x000000040a0a7212 */ /* 0x000fe400078e3cff */
[----:B--2---:R-:W-:-:S04]  /*2f60*/  SEL R2, RZ, 0x1, P0 ;  /* 0x00000001ff027807 */ /* 0x004fc80000000000 */
[----:B------:R-:W-:Y:S01]  /*2f70*/  LOP3.LUT R9, R9, R2, RZ, 0x3c, !PT ;  /* 0x0000000209097212 */ /* 0x000fe200078e3cff */
[----:B------:R-:W-:Y:S06]  /*2f80*/  @P3 BRA `(.L_x_56) ;  /* 0xfffffffc002c3947 */ /* 0x000fec000383ffff */
[----:B------:R-:W-:Y:S01]  /*2f90*/  ULEA UR4, UR5, UR6, 0x3 ;  /* 0x0000000605047291 */ /* 0x000fe2000f8e18ff */
[----:B------:R-:W-:-:S08]  /*2fa0*/  SHF.L.U32 R2, R12, 0x1f, RZ ;  /* 0x0000001f0c027819 */ /* 0x000fd000000006ff */
[----:B------:R-:W1:Y:S02]  /*2fb0*/  SYNCS.PHASECHK.TRANS64 P0, [UR4+0xb0], R2 ;  /* 0x0000b002ff0075a7 */ /* 0x000e640008001004 */
[----:B-1----:R-:W-:Y:S05]  /*2fc0*/  @P0 BRA `(.L_x_57) ;  /* 0x0000000000080947 */ /* 0x002fea0003800000 */
[----:B------:R-:W1:Y:S02]  /*2fd0*/  SYNCS.PHASECHK.TRANS64.TRYWAIT P0, [UR4+0xb0], R2 ;  /* 0x0000b002ff0075a7 */ /* 0x000e640008001104 */
[----:B-1----:R-:W-:Y:S05]  /*2fe0*/  @!P0 BRA `(.L_x_58) ;  /* 0x00000048002c8947 */ /* 0x002fea0003800000 */
.L_x_57:
[----:B------:R-:W-:-:S04]  /*2ff0*/  UIADD3 UR7, UPT, UPT, UR5, 0x1, URZ ;  /* 0x0000000105077890 */ /* 0x000fc8000fffe0ff */
[----:B------:R-:W-:-:S04]  /*3000*/  UISETP.NE.AND UP0, UPT, UR7, 0x2, UPT ;  /* 0x000000020700788c */ /* 0x000fc8000bf05270 */
[----:B------:R-:W-:Y:S02]  /*3010*/  USEL UR8, URZ, 0x1, UP0 ;  /* 0x00000001ff087887 */ /* 0x000fe40008000000 */
[----:B------:R-:W-:-:S04]  /*3020*/  USEL UR7, UR7, URZ, UP0 ;  /* 0x000000ff07077287 */ /* 0x000fc80008000000 */
[----:B------:R-:W-:Y:S01]  /*3030*/  ULEA UR7, UR7, UR6, 0x3 ;  /* 0x0000000607077291 */ /* 0x000fe2000f8e18ff */
[----:B-1----:R-:W-:-:S04]  /*3040*/  LOP3.LUT R2, R12, UR8, RZ, 0x3c, !PT ;  /* 0x000000080c027c12 */ /* 0x002fc8000f8e3cff */
[----:B------:R-:W-:-:S04]  /*3050*/  SHF.L.U32 R0, R2, 0x1f, RZ ;  /* 0x0000001f02007819 */ /* 0x000fc800000006ff */
[----:B------:R-:W1:Y:S02]  /*3060*/  SYNCS.PHASECHK.TRANS64 P0, [UR7+0xb0], R0 ;  /* 0x0000b000ff0075a7 */ /* 0x000e640008001007 */
[----:B-1----:R-:W-:Y:S05]  /*3070*/  @P0 EXIT ;  /* 0x000000000000094d */ /* 0x002fea0003800000 */
[----:B------:R-:W-:Y:S02]  /*3080*/  SHF.L.U32 R2, R2, 0x1f, RZ ;  /* 0x0000001f02027819 */ /* 0x000fe400000006ff */
[----:B------:R-:W-:-:S07]  /*3090*/  MOV R0, UR7 ;  /* 0x0000000700007c02 */ /* 0x000fce0008000f00 */
.L_x_59:
[----:B-1----:R1:W2:Y:S02]  /*30a0*/  SYNCS.PHASECHK.TRANS64.TRYWAIT P0, [R0+URZ+0xb0], R2 ;  /* 0x0000b002000075a7 */ /* 0x0022a400080011ff */
[----:B--2---:R-:W-:Y:S05]  /*30b0*/  @!P0 NANOSLEEP.SYNCS 0x989680 ;  /* 0x009896800000895d */ /* 0x004fea0003900000 */
[----:B------:R-:W2:Y:S02]  /*30c0*/  @!P0 SYNCS.PHASECHK.TRANS64 P0, [R0+URZ+0xb0], R2 ;  /* 0x0000b002000085a7 */ /* 0x000ea400080010ff */
[----:B--2---:R-:W-:Y:S05]  /*30d0*/  @P0 EXIT ;  /* 0x000000000000094d */ /* 0x004fea0003800000 */
[----:B------:R-:W-:Y:S05]  /*30e0*/  BRA `(.L_x_59) ;  /* 0xfffffffc00ec7947 */ /* 0x000fea000383ffff */
.L_x_52:
[----:B------:R-:W-:Y:S05]  /*30f0*/  BRA.U UP4, `(.L_x_60) ;  /* 0x0000000d04bc7547 */ /* 0x000fea000b800000 */
[----:B------:R-:W-:Y:S01]  /*3100*/  UMOV UR4, 0x40 ;  /* 0x0000004000047882 */ /* 0x000fe20000000000 */
[----:B------:R-:W-:Y:S01]  /*3110*/  NOP ;  /* 0x0000000000007918 */ /* 0x000fe20000000000 */
[----:B------:R-:W-:Y:S01]  /*3120*/  ULEA UR5, UR48, UR4, 0x18 ;  /* 0x0000000430057291 */ /* 0x000fe2000f8ec0ff */
[----:B------:R-:W-:Y:S02]  /*3130*/  UMOV UR6, 0x400 ;  /* 0x0000040000067882 */ /* 0x000fe40000000000 */
[----:B------:R-:W-:-:S06]  /*3140*/  ULEA UR6, UR48, UR6, 0x18 ;  /* 0x0000000630067291 */ /* 0x000fcc000f8ec0ff */
[----:B------:R-:W1:Y:S02]  /*3150*/  LDS.U8 R0, [UR5+0x1c] ;  /* 0x00001c05ff007984 */ /* 0x000e640008000000 */
[----:B-1----:R-:W-:-:S13]  /*3160*/  ISETP.NE.AND P0, PT, R0, RZ, PT ;  /* 0x000000ff0000720c */ /* 0x002fda0003f05270 */
[----:B------:R-:W-:Y:S05]  /*3170*/  @P0 BRA `(.L_x_61) ;  /* 0x0000000000580947 */ /* 0x000fea0003800000 */
[----:B------:R-:W-:-:S13]  /*3180*/  ELECT P0, URZ, PT ;  /* 0x0000000000ff782f */ /* 0x000fda0003800000 */
[----:B------:R-:W-:Y:S05]  /*3190*/  @!P0 BRA `(.L_x_62) ;  /* 0x0000000000608947 */ /* 0x000fea0003800000 */
[----:B------:R-:W-:Y:S01]  /*31a0*/  UMOV UR4, 0x10 ;  /* 0x0000001000047882 */ /* 0x000fe20000000000 */
[----:B------:R-:W-:Y:S01]  /*31b0*/  HFMA2 R0, -RZ, RZ, 0, 5.9604644775390625e-08 ;  /* 0x00000001ff007431 */ /* 0x000fe200000001ff */
[----:B------:R-:W-:-:S03]  /*31c0*/  MOV R3, 0xffff ;  /* 0x0000ffff00037802 */ /* 0x000fc60000000f00 */
[----:B------:R-:W-:Y:S04]  /*31d0*/  DEPBAR.LE SB1, 0x36 ;  /* 0x00009d800000791a */ /* 0x000fe80000000000 */
[----:B------:R-:W1:Y:S02]  /*31e0*/  UTCATOMSWS.FIND_AND_SET.ALIGN UP0, UR4, UR4 ;  /* 0x00000004000475e3 */ /* 0x000e640008000800 */
[----:B-1----:R-:W-:Y:S01]  /*31f0*/  MOV R4, UR4 ;  /* 0x0000000400047c02 */ /* 0x002fe20008000f00 */
[----:B------:R-:W-:Y:S06]  /*3200*/  BRA.U UP0, `(.L_x_63) ;  /* 0x0000000100187547 */ /* 0x000fec000b800000 */
.L_x_64:
[----:B------:R-:W-:Y:S05]  /*3210*/  NANOSLEEP 0x64 ;  /* 0x000000640000795d */ /* 0x000fea0003800000 */
[----:B------:R-:W-:-:S05]  /*3220*/  UMOV UR4, 0x10 ;  /* 0x0000001000047882 */ /* 0x000fca0000000000 */
[----:B------:R-:W-:Y:S04]  /*3230*/  DEPBAR.LE SB1, 0x36 ;  /* 0x00009d800000791a */ /* 0x000fe80000000000 */
[----:B------:R-:W1:Y:S02]  /*3240*/  UTCATOMSWS.FIND_AND_SET.ALIGN UP0, UR4, UR4 ;  /* 0x00000004000475e3 */ /* 0x000e640008000800 */
[----:B-1----:R-:W-:Y:S01]  /*3250*/  MOV R4, UR4 ;  /* 0x0000000400047c02 */ /* 0x002fe20008000f00 */
[----:B------:R-:W-:Y:S05]  /*3260*/  BRA.U !UP0, `(.L_x_64) ;  /* 0xfffffffd08e87547 */ /* 0x000fea000b83ffff */
.L_x_63:
[-C--:B------:R-:W-:Y:S02]  /*3270*/  SHF.L.U32 R3, R3, R4.reuse, RZ ;  /* 0x0000000403037219 */ /* 0x080fe400000006ff */
[----:B------:R-:W-:Y:S01]  /*3280*/  SHF.L.U32 R0, R0, R4, RZ ;  /* 0x0000000400007219 */ /* 0x000fe200000006ff */
[----:B------:R-:W-:Y:S02]  /*3290*/  IMAD.SHL.U32 R4, R4, 0x20, RZ ;  /* 0x0000002004047824 */ /* 0x000fe400078e00ff */
[----:B------:R1:W-:Y:S04]  /*32a0*/  ATOMS.OR RZ, [UR5+0x14], R3 ;  /* 0x00001403ffff798c */ /* 0x0003e8000b000005 */
[----:B------:R1:W-:Y:S04]  /*32b0*/  ATOMS.OR RZ, [UR5+0x18], R0 ;  /* 0x00001800ffff798c */ /* 0x0003e8000b000005 */
[----:B------:R1:W-:Y:S01]  /*32c0*/  STS [UR6+0x150], R4 ;  /* 0x00015004ff007988 */ /* 0x0003e20008000806 */
[----:B------:R-:W-:Y:S05]  /*32d0*/  BRA `(.L_x_62) ;  /* 0x0000000000107947 */ /* 0x000fea0003800000 */
.L_x_61:
[----:B------:R-:W-:Y:S02]  /*32e0*/  MOV R0, 0xffffffff ;  /* 0xffffffff00007802 */ /* 0x000fe40000000f00 */
[----:B------:R-:W-:-:S03]  /*32f0*/  MOV R4, 0x3320 ;  /* 0x0000332000047802 */ /* 0x000fc60000000f00 */
[----:B------:R1:W-:Y:S04]  /*3300*/  STS [UR6+0x150], R0 ;  /* 0x00015000ff007988 */ /* 0x0003e80008000806 */
[----:B-1---5:R-:W-:Y:S05]  /*3310*/  CALL.REL.NOINC `($__internal_1_$__cuda_sm10x_tcgen05_guardrail_trap_phase_invalid_during_alloc) ;  /* 0x0000004800ac7944 */ /* 0x022fea0003c00000 */
.L_x_62:
[----:B------:R-:W-:Y:S05]  /*3320*/  WARPSYNC.ALL ;  /* 0x0000000000007948 */ /* 0x000fea0003800000 */
[----:B------:R-:W2:Y:S01]  /*3330*/  S2UR UR4, SR_CgaCtaId ;  /* 0x00000000000479c3 */ /* 0x000ea20000008800 */
[----:B------:R-:W-:Y:S01]  /*3340*/  UMOV UR26, 0x400 ;  /* 0x00000400001a7882 */ /* 0x000fe20000000000 */
[----:B------:R-:W-:-:S06]  /*3350*/  NOP ;  /* 0x0000000000007918 */ /* 0x000fcc0000000000 */
[----:B------:R-:W-:Y:S06]  /*3360*/  BAR.ARV 0x6, 0xa0 ;  /* 0x0182800000007b1d */ /* 0x000fec0000002000 */
[----:B------:R-:W3:Y:S01]  /*3370*/  LDCU UR5, c[0x0][0x38c] ;  /* 0x00007180ff0577ac */ /* 0x000ee20008000800 */
[----:B------:R-:W-:Y:S01]  /*3380*/  LOP3.LUT R2, R2, 0xffff, RZ, 0xc0, !PT ;  /* 0x0000ffff02027812 */ /* 0x000fe200078ec0ff */
[----:B------:R-:W-:Y:S01]  /*3390*/  IMAD.MOV.U32 R11, RZ, RZ, 0x1 ;  /* 0x00000001ff0b7424 */ /* 0x000fe200078e00ff */
[----:B------:R-:W-:Y:S01]  /*33a0*/  CS2R R8, SRZ ;  /* 0x0000000000087805 */ /* 0x000fe2000001ff00 */
[----:B------:R-:W4:Y:S01]  /*33b0*/  LDCU UR7, c[0x0][0x38c] ;  /* 0x00007180ff0777ac */ /* 0x000f220008000800 */
[----:B------:R-:W-:Y:S01]  /*33c0*/  R2UR UR27, R2 ;  /* 0x00000000021b72ca */ /* 0x000fe200000e0000 */
[----:B------:R-:W-:Y:S01]  /*33d0*/  IMAD.MOV.U32 R10, RZ, RZ, RZ ;  /* 0x000000ffff0a7224 */ /* 0x000fe200078e00ff */
[----:B------:R-:W-:Y:S01]  /*33e0*/  UMOV UR31, URZ ;  /* 0x000000ff001f7c82 */ /* 0x000fe20008000000 */
[----:B------:R-:W-:Y:S01]  /*33f0*/  UMOV UR22, URZ ;  /* 0x000000ff00167c82 */ /* 0x000fe20008000000 */
[----:B--2---:R-:W-:Y:S01]  /*3400*/  ULEA UR26, UR4, UR26, 0x18 ;  /* 0x0000001a041a7291 */ /* 0x004fe2000f8ec0ff */
[----:B------:R-:W-:Y:S01]  /*3410*/  UMOV UR38, 0x0 ;  /* 0x0000000000267882 */ /* 0x000fe20000000000 */
[----:B------:R-:W-:-:S02]  /*3420*/  UMOV UR39, 0x81004a0 ;  /* 0x081004a000277882 */ /* 0x000fc40000000000 */
[----:B------:R-:W-:Y:S02]  /*3430*/  UIADD3 UR4, UPT, UPT, UR26, 0x4400, URZ ;  /* 0x000044001a047890 */ /* 0x000fe4000fffe0ff */
[----:B------:R-:W-:Y:S02]  /*3440*/  UIADD3 UR6, UPT, UPT, UR26, 0x24400, URZ ;  /* 0x000244001a067890 */ /* 0x000fe4000fffe0ff */
[----:B---3--:R-:W-:Y:S01]  /*3450*/  UIADD3 UR5, UPT, UPT, UR5, 0x7f, URZ ;  /* 0x0000007f05057890 */ /* 0x008fe2000fffe0ff */
[----:B-1----:R-:W1:Y:S01]  /*3460*/  LDS R0, [UR26+0x150] ;  /* 0x0001501aff007984 */ /* 0x002e620008000800 */
[----:B------:R-:W-:Y:S01]  /*3470*/  UMOV UR36, 0x0 ;  /* 0x0000000000247882 */ /* 0x000fe20000000000 */
[----:B------:R-:W-:Y:S01]  /*3480*/  UMOV UR37, 0x81004a0 ;  /* 0x081004a000257882 */ /* 0x000fe20000000000 */
[----:B------:R-:W-:Y:S02]  /*3490*/  USHF.R.S32.HI UR40, URZ, 0x1f, UR5 ;  /* 0x0000001fff287899 */ /* 0x000fe40008011405 */
[----:B----4-:R-:W-:-:S02]  /*34a0*/  UISETP.GE.AND UP4, UPT, UR7, 0x1, UPT ;  /* 0x000000010700788c */ /* 0x010fc4000bf86270 */
[----:B------:R-:W-:Y:S02]  /*34b0*/  ULEA.HI UR40, UR40, UR5, URZ, 0x7 ;  /* 0x0000000528287291 */ /* 0x000fe4000f8f38ff */
[----:B------:R-:W-:Y:S02]  /*34c0*/  USHF.R.U32.HI UR5, URZ, 0x4, UR4 ;  /* 0x00000004ff057899 */ /* 0x000fe40008011604 */
[----:B------:R-:W-:Y:S02]  /*34d0*/  USHF.R.S32.HI UR40, URZ, 0x7, UR40 ;  /* 0x00000007ff287899 */ /* 0x000fe40008011428 */
[----:B------:R-:W-:Y:S02]  /*34e0*/  USHF.R.U32.HI UR4, URZ, 0x4, UR6 ;  /* 0x00000004ff047899 */ /* 0x000fe40008011606 */
[----:B------:R-:W-:Y:S02]  /*34f0*/  UISETP.LT.AND UP0, UPT, UR40, 0x1, UPT ;  /* 0x000000012800788c */ /* 0x000fe4000bf01270 */
[----:B------:R-:W-:-:S02]  /*3500*/  ULOP3.LUT UR5, UR5, 0x3fff, URZ, 0xc0, !UPT ;  /* 0x00003fff05057892 */ /* 0x000fc4000f8ec0ff */
[----:B------:R-:W-:Y:S02]  /*3510*/  ULOP3.LUT UR4, UR4, 0x3fff, URZ, 0xc0, !UPT ;  /* 0x00003fff04047892 */ /* 0x000fe4000f8ec0ff */
[----:B------:R-:W-:Y:S02]  /*3520*/  USEL UR41, UR40, 0x1, !UP0 ;  /* 0x0000000128297887 */ /* 0x000fe4000c000000 */
[----:B------:R-:W-:Y:S02]  /*3530*/  ULOP3.LUT UR28, UR5, 0x10000, URZ, 0xfc, !UPT ;  /* 0x00010000051c7892 */ /* 0x000fe4000f8efcff */
[----:B------:R-:W-:Y:S02]  /*3540*/  ULOP3.LUT UR29, UR4, 0x10000, URZ, 0xfc, !UPT ;  /* 0x00010000041d7892 */ /* 0x000fe4000f8efcff */
[----:B------:R-:W-:Y:S01]  /*3550*/  UIADD3 UR41, UPT, UPT, -UR41, URZ, URZ ;  /* 0x000000ff29297290 */ /* 0x000fe2000fffe1ff */
[----:B------:R-:W-:Y:S01]  /*3560*/  UMOV UR34, 0x0 ;  /* 0x0000000000227882 */ /* 0x000fe20000000000 */
[----:B------:R-:W-:Y:S01]  /*3570*/  UMOV UR35, 0x81004a0 ;  /* 0x081004a000237882 */ /* 0x000fe20000000000 */
[----:B------:R-:W-:Y:S01]  /*3580*/  UMOV UR32, 0x0 ;  /* 0x0000000000207882 */ /* 0x000fe20000000000 */
[----:B------:R-:W-:Y:S01]  /*3590*/  UMOV UR33, 0x81004a0 ;  /* 0x081004a000217882 */ /* 0x000fe20000000000 */
[----:B-1----:R-:W-:-:S15]  /*35a0*/  R2UR UR42, R0 ;  /* 0x00000000002a72ca */ /* 0x002fde00000e0000 */
.L_x_71:
[----:B------:R-:W-:Y:S02]  /*35b0*/  LEA R0, R10, UR26, 0x3 ;  /* 0x0000001a0a007c11 */ /* 0x000fe4000f8e18ff */
[----:B------:R-:W-:Y:S02]  /*35c0*/  SHF.L.U32 R2, R9, 0x1f, RZ ;  /* 0x0000001f09027819 */ /* 0x000fe400000006ff */
[----:B------:R-:W-:Y:S01]  /*35d0*/  PLOP3.LUT P0, PT, PT, PT, UP4, 0x80, 0x8 ;  /* 0x000000000008781c */ /* 0x000fe20003f0f048 */
[----:B------:R-:W-:Y:S01]  /*35e0*/  VIADD R3, R0, 0xb0 ;  /* 0x000000b000037836 */ /* 0x000fe20000000000 */
[----:B-1----:R-:W1:Y:S02]  /*35f0*/  SYNCS.PHASECHK.TRANS64.TRYWAIT P1, [R0+URZ+0xa0], R2 ;  /* 0x0000a002000075a7 */ /* 0x002e6400080211ff */
[----:B-1-3--:R-:W-:Y:S09]  /*3600*/  @!P1 BRA `(.L_x_65) ;  /* 0x0000004000bc9947 */ /* 0x00aff20003800000 */
.L_x_130:
[----:B------:R-:W-:Y:S01]  /*3610*/  LEA R4, R10, UR26, 0x4 ;  /* 0x0000001a0a047c11 */ /* 0x000fe2000f8e20ff */
[----:B------:R-:W-:Y:S01]  /*3620*/  @UP4 ULEA UR4, UR22, UR26, 0x3 ;  /* 0x0000001a16044291 */ /* 0x000fe2000f8e18ff */
[----:B------:R-:W-:Y:S01]  /*3630*/  PLOP3.LUT P2, PT, PT, PT, PT, 0x80, 0x8 ;  /* 0x000000000008781c */ /* 0x000fe20003f4f070 */
[----:B------:R-:W-:Y:S01]  /*3640*/  ULEA UR30, UR31, UR26, 0x3 ;  /* 0x0000001a1f1e7291 */ /* 0x000fe2000f8e18ff */
[----:B------:R-:W-:Y:S01]  /*3650*/  PRMT R3, RZ, 0x654, R3 ;  /* 0x00000654ff037816 */ /* 0x000fe20000000003 */
[----:B------:R-:W-:Y:S01]  /*3660*/  ULEA UR11, UR31, UR42, 0x6 ;  /* 0x0000002a1f0b7291 */ /* 0x000fe2000f8e30ff */
[----:B------:R-:W2:Y:S01]  /*3670*/  LDS.128 R4, [R4+0x130] ;  /* 0x0001300004047984 */ /* 0x000ea20000000c00 */
[----:B-1----:R-:W-:Y:S02]  /*3680*/  @P0 SHF.L.U32 R2, R8, 0x1f, RZ ;  /* 0x0000001f08020819 */ /* 0x002fe400000006ff */
[----:B------:R-:W-:Y:S01]  /*3690*/  SHF.L.U32 R0, R11, 0x1f, RZ ;  /* 0x0000001f0b007819 */ /* 0x000fe200000006ff */
[----:B------:R-:W-:Y:S01]  /*36a0*/  @!PT LDS RZ, [RZ] ;  /* 0x00000000fffff984 */ /* 0x000fe20000000800 */
[----:B------:R-:W-:Y:S01]  /*36b0*/  @!PT LDS RZ, [RZ] ;  /* 0x00000000fffff984 */ /* 0x000fe20000000800 */
[----:B------:R-:W-:Y:S01]  /*36c0*/  @!PT LDS RZ, [RZ] ;  /* 0x00000000fffff984 */ /* 0x000fe20000000800 */
[----:B------:R-:W-:Y:S01]  /*36d0*/  @!PT LDS RZ, [RZ] ;  /* 0x00000000fffff984 */ /* 0x000fe20000000800 */
[----:B------:R1:W-:Y:S06]  /*36e0*/  MEMBAR.ALL.CTA ;  /* 0x0000000000007992 */ /* 0x0003ec0000008000 */
[----:B-1----:R-:W1:Y:S02]  /*36f0*/  FENCE.VIEW.ASYNC.S ;  /* 0x00000000000073c6 */ /* 0x002e640000000000 */
[----:B-1----:R1:W-:Y:S01]  /*3700*/  SYNCS.ARRIVE.TRANS64.RED.A1T0 RZ, [R3+URZ], RZ ;  /* 0x000000ff03ff79a7 */ /* 0x0023e200081004ff */
[----:B------:R1:W3:Y:S01]  /*3710*/  @P0 SYNCS.PHASECHK.TRANS64.TRYWAIT P2, [UR4], R2 ;  /* 0x00000002ff0005a7 */ /* 0x0002e20008041104 */
[----:B--2---:R-:W-:Y:S01]  /*3720*/  LOP3.LUT P1, RZ, R6, 0x1, RZ, 0xc0, !PT ;  /* 0x0000000106ff7812 */ /* 0x004fe2000782c0ff */
[----:B------:R-:W2:Y:S02]  /*3730*/  SYNCS.PHASECHK.TRANS64.TRYWAIT P0, [UR30+0xe0], R0 ;  /* 0x0000e000ff0075a7 */ /* 0x000ea4000800111e */
[----:B-123--:R-:W-:Y:S10]  /*3740*/  @!P0 BRA `(.L_x_66) ;  /* 0x0000004000808947 */ /* 0x00eff40003800000 */
.L_x_132:
[----:B------:R-:W-:Y:S01]  /*3750*/  IADD3 R10, PT, PT, R10, 0x1, RZ ;  /* 0x000000010a0a7810 */ /* 0x000fe20007ffe0ff */
[----:B------:R-:W-:Y:S06]  /*3760*/  BRA.U !UP4, `(.L_x_67) ;  /* 0x000000010cc07547 */ /* 0x000fec000b800000 */
[----:B------:R-:W-:Y:S01]  /*3770*/  UPLOP3.LUT UP2, UPT, UPT, UPT, UPT, 0x40, 0x4 ;  /* 0x000000000004789c */ /* 0x000fe20003f4e870 */
[----:B------:R-:W-:Y:S01]  /*3780*/  UMOV UR24, UR41 ;  /* 0x0000002900187c82 */ /* 0x000fe20008000000 */
[----:B------:R-:W-:Y:S01]  /*3790*/  UMOV UR23, UR40 ;  /* 0x0000002800177c82 */ /* 0x000fe20008000000 */
[----:B------:R-:W-:-:S08]  /*37a0*/  UMOV UR10, UR22 ;  /* 0x00000016000a7c82 */ /* 0x000fd00008000000 */
.L_x_70:
[----:B------:R-:W-:Y:S02]  /*37b0*/  UIADD3 UR24, UPT, UPT, UR24, 0x1, URZ ;  /* 0x0000000118187890 */ /* 0x000fe4000fffe0ff */
[----:B--2---:R-:W-:Y:S02]  /*37c0*/  ULEA UR5, UR10, UR26, 0x3 ;  /* 0x0000001a0a057291 */ /* 0x004fe4000f8e18ff */
[----:B------:R-:W-:Y:S01]  /*37d0*/  UISETP.NE.AND UP3, UPT, UR24, URZ, UPT ;  /* 0x000000ff1800728c */ /* 0x000fe2000bf65270 */
[----:B---3--:R-:W-:Y:S10]  /*37e0*/  @P2 BRA `(.L_x_68) ;  /* 0x00000000000c2947 */ /* 0x008ff40003800000 */
[----:B-1----:R-:W-:Y:S04]  /*37f0*/  SHF.L.U32 R2, R8, 0x1f, RZ ;  /* 0x0000001f08027819 */ /* 0x002fe800000006ff */
[----:B------:R-:W1:Y:S02]  /*3800*/  SYNCS.PHASECHK.TRANS64.TRYWAIT P0, [UR5], R2 ;  /* 0x00000002ff0075a7 */ /* 0x000e640008001105 */
[----:B-1----:R-:W-:Y:S05]  /*3810*/  @!P0 BRA `(.L_x_69) ;  /* 0x0000004000648947 */ /* 0x002fea0003800000 */
.L_x_68:
[----:B------:R-:W-:Y:S01]  /*3820*/  UISETP.NE.AND UP0, UPT, UR23, 0x1, UPT ;  /* 0x000000011700788c */ /* 0x000fe2000bf05270 */
[----:B------:R-:W-:Y:S01]  /*3830*/  PLOP3.LUT P2, PT, PT, PT, PT, 0x80, 0x8 ;  /* 0x000000000008781c */ /* 0x000fe20003f4f070 */
[----:B------:R-:W-:Y:S02]  /*3840*/  UIADD3 UR4, UPT, UPT, UR10, 0x1, URZ ;  /* 0x000000010a047890 */ /* 0x000fe4000fffe0ff */
[----:B------:R-:W-:Y:S02]  /*3850*/  UIADD3 UR25, UPT, UPT, UR5, 0x40, URZ ;  /* 0x0000004005197890 */ /* 0x000fe4000fffe0ff */
[----:B------:R-:W-:Y:S01]  /*3860*/  UISETP.NE.AND UP1, UPT, UR4, 0x8, UPT ;  /* 0x000000080400788c */ /* 0x000fe2000bf25270 */
[----:B------:R-:W-:Y:S01]  /*3870*/  PLOP3.LUT P0, PT, PT, PT, UP0, 0x80, 0x8 ;  /* 0x000000000008781c */ /* 0x000fe20003f0f008 */
[----:B------:R-:W-:Y:S02]  /*3880*/  UIADD3 UR23, UPT, UPT, UR23, -0x1, URZ ;  /* 0xffffffff17177890 */ /* 0x000fe4000fffe0ff */
[----:B------:R-:W-:Y:S02]  /*3890*/  USEL UR6, URZ, 0x1, UP1 ;  /* 0x00000001ff067887 */ /* 0x000fe40008800000 */
[----:B------:R-:W-:Y:S01]  /*38a0*/  USEL UR22, UR4, URZ, UP1 ;  /* 0x000000ff04167287 */ /* 0x000fe20008800000 */
[----:B------:R-:W-:Y:S01]  /*38b0*/  UMOV UR7, 0x40004040 ;  /* 0x4000404000077882 */ /* 0x000fe20000000000 */
[----:B------:R-:W-:Y:S02]  /*38c0*/  UMOV UR5, 0x40004040 ;  /* 0x4000404000057882 */ /* 0x000fe40000000000 */
[----:B------:R-:W-:Y:S01]  /*38d0*/  @UP0 ULEA UR4, UR22, UR26, 0x3 ;  /* 0x0000001a16040291 */ /* 0x000fe2000f8e18ff */
[----:B------:R-:W-:Y:S01]  /*38e0*/  LOP3.LUT R8, R8, UR6, RZ, 0x3c, !PT ;  /* 0x0000000608087c12 */ /* 0x000fe2000f8e3cff */
[----:B------:R-:W-:Y:S01]  /*38f0*/  ULEA UR6, UR10, UR29, 0x9 ;  /* 0x0000001d0a067291 */ /* 0x000fe2000f8e48ff */
[----:B------:R-:W-:Y:S02]  /*3900*/  UMOV UR21, 0x40004040 ;  /* 0x4000404000157882 */ /* 0x000fe40000000000 */
[----:B-1----:R-:W-:Y:S01]  /*3910*/  @P0 SHF.L.U32 R0, R8, 0x1f, RZ ;  /* 0x0000001f08000819 */ /* 0x002fe200000006ff */
[----:B------:R-:W-:Y:S02]  /*3920*/  UIADD3 UR20, UPT, UPT, UR6, 0x2, URZ ;  /* 0x0000000206147890 */ /* 0x000fe4000fffe0ff */
[----:B------:R-:W-:Y:S01]  /*3930*/  UIADD3 UR16, UPT, UPT, UR6, 0x4, URZ ;  /* 0x0000000406107890 */ /* 0x000fe2000fffe0ff */
[----:B------:R2:W3:Y:S01]  /*3940*/  @P0 SYNCS.PHASECHK.TRANS64.TRYWAIT P2, [UR4], R0 ;  /* 0x00000000ff0005a7 */ /* 0x0004e20008041104 */
[----:B------:R-:W-:Y:S02]  /*3950*/  ULEA UR4, UR10, UR28, 0xa ;  /* 0x0000001c0a047291 */ /* 0x000fe4000f8e50ff */
[----:B------:R-:W-:Y:S02]  /*3960*/  UIADD3 UR12, UPT, UPT, UR6, 0x6, URZ ;  /* 0x00000006060c7890 */ /* 0x000fe4000fffe0ff */
[----:B------:R-:W-:Y:S02]  /*3970*/  UIADD3 UR18, UPT, UPT, UR4, 0x2, URZ ;  /* 0x0000000204127890 */ /* 0x000fe4000fffe0ff */
[----:B------:R-:W-:Y:S02]  /*3980*/  UIADD3 UR14, UPT, UPT, UR4, 0x4, URZ ;  /* 0x00000004040e7890 */ /* 0x000fe4000fffe0ff */
[----:B------:R-:W-:Y:S01]  /*3990*/  UIADD3 UR8, UPT, UPT, UR4, 0x6, URZ ;  /* 0x0000000604087890 */ /* 0x000fe2000fffe0ff */
[----:B------:R2:W-:Y:S01]  /*39a0*/  UTCIMMA gdesc[UR4], gdesc[UR6], tmem[UR11], tmem[UR38], idesc[UR39], UP2 ;  /* 0x00ff2606040075ea */ /* 0x0005e2000900010b */
[----:B------:R-:W-:Y:S01]  /*39b0*/  UPLOP3.LUT UP2, UPT, UPT, UPT, UPT, 0x80, 0x8 ;  /* 0x000000000008789c */ /* 0x000fe20003f4f070 */
[----:B------:R-:W-:Y:S01]  /*39c0*/  UMOV UR19, 0x40004040 ;  /* 0x4000404000137882 */ /* 0x000fe20000000000 */
[----:B------:R-:W-:Y:S01]  /*39d0*/  UMOV UR17, 0x40004040 ;  /* 0x4000404000117882 */ /* 0x000fe20000000000 */
[----:B------:R2:W-:Y:S01]  /*39e0*/  UTCIMMA gdesc[UR18], gdesc[UR20], tmem[UR11], tmem[UR36], idesc[UR37], UPT ;  /* 0x00ff2414120075ea */ /* 0x0005e2000b80010b */
[----:B------:R-:W-:Y:S01]  /*39f0*/  UMOV UR15, 0x40004040 ;  /* 0x40004040000f7882 */ /* 0x000fe20000000000 */
[----:B------:R-:W-:Y:S01]  /*3a00*/  UMOV UR13, 0x40004040 ;  /* 0x40004040000d7882 */ /* 0x000fe20000000000 */
[----:B------:R-:W-:Y:S01]  /*3a10*/  UMOV UR9, 0x40004040 ;  /* 0x4000404000097882 */ /* 0x000fe20000000000 */
[----:B------:R2:W-:Y:S01]  /*3a20*/  UTCIMMA gdesc[UR14], gdesc[UR16], tmem[UR11], tmem[UR34], idesc[UR35], UPT ;  /* 0x00ff22100e0075ea */ /* 0x0005e2000b80010b */
[----:B------:R2:W-:Y:S01]  /*3a30*/  UTCIMMA gdesc[UR8], gdesc[UR12], tmem[UR11], tmem[UR32], idesc[UR33], UPT ;  /* 0x00ff200c080075ea */ /* 0x0005e2000b80010b */
[----:B------:R2:W-:Y:S01]  /*3a40*/  UTCBAR.MULTICAST [UR25], URZ, UR27 ;  /* 0x000000ff190073e9 */ /* 0x0005e2000800081b */
[----:B------:R-:W-:Y:S01]  /*3a50*/  UMOV UR10, UR22 ;  /* 0x00000016000a7c82 */ /* 0x000fe20008000000 */
[----:B------:R-:W-:Y:S05]  /*3a60*/  BRA.U UP3, `(.L_x_70) ;  /* 0xfffffffd03507547 */ /* 0x000fea000b83ffff */
.L_x_67:
[----:B--2---:R-:W-:Y:S01]  /*3a70*/  UIADD3 UR4, UPT, UPT, UR31, 0x1, URZ ;  /* 0x000000011f047890 */ /* 0x004fe2000fffe0ff */
[C---:B------:R-:W-:Y:S01]  /*3a80*/  ISETP.NE.AND P0, PT, R10.reuse, 0x2, PT ;  /* 0x000000020a00780c */ /* 0x040fe20003f05270 */
[----:B------:R-:W-:Y:S02]  /*3a90*/  UIADD3 UR5, UPT, UPT, UR30, 0xc0, URZ ;  /* 0x000000c01e057890 */ /* 0x000fe4000fffe0ff */
[----:B------:R-:W-:Y:S01]  /*3aa0*/  UISETP.NE.AND UP0, UPT, UR4, 0x4, UPT ;  /* 0x000000040400788c */ /* 0x000fe2000bf05270 */
[----:B-1----:R-:W-:Y:S02]  /*3ab0*/  SEL R0, RZ, 0x1, P0 ;  /* 0x00000001ff007807 */ /* 0x002fe40000000000 */
[----:B------:R-:W-:Y:S01]  /*3ac0*/  SEL R10, R10, RZ, P0 ;  /* 0x000000ff0a0a7207 */ /* 0x000fe20000000000 */
[----:B------:R-:W-:Y:S01]  /*3ad0*/  USEL UR6, URZ, 0x1, UP0 ;  /* 0x00000001ff067887 */ /* 0x000fe20008000000 */
[----:B------:R-:W-:Y:S01]  /*3ae0*/  LOP3.LUT R9, R9, R0, RZ, 0x3c, !PT ;  /* 0x0000000009097212 */ /* 0x000fe200078e3cff */
[----:B------:R-:W-:Y:S01]  /*3af0*/  USEL UR31, UR4, URZ, UP0 ;  /* 0x000000ff041f7287 */ /* 0x000fe20008000000 */
[----:B------:R1:W-:Y:S03]  /*3b00*/  UTCBAR [UR5], URZ ;  /* 0x000000ff050073e9 */ /* 0x0003e600080000ff */
[----:B------:R-:W-:Y:S01]  /*3b10*/  LOP3.LUT R11, R11, UR6, RZ, 0x3c, !PT ;  /* 0x000000060b0b7c12 */ /* 0x000fe2000f8e3cff */
[----:B------:R-:W-:Y:S07]  /*3b20*/  @P1 BRA `(.L_x_71) ;  /* 0xfffffff800a01947 */ /* 0x000fee000383ffff */
[----:B------:R-:W2:Y:S01]  /*3b30*/  S2UR UR8, SR_CgaCtaId ;  /* 0x00000000000879c3 */ /* 0x000ea20000008800 */
[----:B------:R-:W-:Y:S01]  /*3b40*/  ELECT P0, URZ, PT ;  /* 0x0000000000ff782f */ /* 0x000fe20003800000 */
[----:B------:R-:W-:Y:S01]  /*3b50*/  IMAD.MOV.U32 R0, RZ, RZ, 0x1 ;  /* 0x00000001ff007424 */ /* 0x000fe200078e00ff */
[----:B------:R-:W-:Y:S01]  /*3b60*/  UIADD3 UR26, UPT, UPT, UR26, 0xe0, URZ ;  /* 0x000000e01a1a7890 */ /* 0x000fe2000fffe0ff */
[----:B------:R-:W-:Y:S01]  /*3b70*/  SHF.L.U32 R2, R11, 0x1f, RZ ;  /* 0x0000001f0b027819 */ /* 0x000fe200000006ff */
[----:B------:R-:W-:-:S03]  /*3b80*/  UMOV UR4, 0x40 ;  /* 0x0000004000047882 */ /* 0x000fc60000000000 */
[----:B------:R-:W-:Y:S01]  /*3b90*/  UVIRTCOUNT.DEALLOC.SMPOOL 0x80 ;  /* 0x000000800000784c */ /* 0x000fe20000000000 */
[----:B--2---:R-:W-:Y:S02]  /*3ba0*/  ULEA UR8, UR8, UR4, 0x18 ;  /* 0x0000000408087291 */ /* 0x004fe4000f8ec0ff */
[----:B------:R-:W-:-:S07]  /*3bb0*/  ULEA UR4, UR31, UR26, 0x3 ;  /* 0x0000001a1f047291 */ /* 0x000fce000f8e18ff */
[----:B------:R2:W-:Y:S02]  /*3bc0*/  @P0 STS.U8 [UR8+0x1c], R0 ;  /* 0x00001c00ff000988 */ /* 0x0005e40008000008 */
[----:B------:R-:W4:Y:S02]  /*3bd0*/  SYNCS.PHASECHK.TRANS64.TRYWAIT P0, [UR4], R2 ;  /* 0x00000002ff0075a7 */ /* 0x000f240008001104 */
[----:B--2-4-:R-:W-:Y:S05]  /*3be0*/  @!P0 BRA `(.L_x_72) ;  /* 0x0000003c00888947 */ /* 0x014fea0003800000 */
.L_x_135:
[----:B------:R-:W-:-:S04]  /*3bf0*/  UIADD3 UR4, UPT, UPT, UR31, 0x1, URZ ;  /* 0x000000011f047890 */ /* 0x000fc8000fffe0ff */
[----:B------:R-:W-:-:S04]  /*3c00*/  UISETP.NE.AND UP0, UPT, UR4, 0x4, UPT ;  /* 0x000000040400788c */ /* 0x000fc8000bf05270 */
[----:B------:R-:W-:Y:S02]  /*3c10*/  USEL UR6, URZ, 0x1, UP0 ;  /* 0x00000001ff067887 */ /* 0x000fe40008000000 */
[----:B------:R-:W-:-:S04]  /*3c20*/  USEL UR4, UR4, URZ, UP0 ;  /* 0x000000ff04047287 */ /* 0x000fc80008000000 */
[----:B-1----:R-:W-:Y:S01]  /*3c30*/  ULEA UR5, UR4, UR26, 0x3 ;  /* 0x0000001a04057291 */ /* 0x002fe2000f8e18ff */
[----:B--2---:R-:W-:-:S04]  /*3c40*/  LOP3.LUT R2, R11, UR6, RZ, 0x3c, !PT ;  /* 0x000000060b027c12 */ /* 0x004fc8000f8e3cff */
[----:B------:R-:W-:-:S04]  /*3c50*/  SHF.L.U32 R3, R2, 0x1f, RZ ;  /* 0x0000001f02037819 */ /* 0x000fc800000006ff */
[----:B------:R-:W1:Y:S02]  /*3c60*/  SYNCS.PHASECHK.TRANS64.TRYWAIT P0, [UR5], R3 ;  /* 0x00000003ff0075a7 */ /* 0x000e640008001105 */
[----:B-1----:R-:W-:Y:S05]  /*3c70*/  @!P0 BRA `(.L_x_73) ;  /* 0x0000003c007c8947 */ /* 0x002fea0003800000 */
.L_x_137:
        /* <DEDUP_REMOVED lines=9> */
.L_x_139:
[----:B------:R-:W-:-:S04]  /*3d10*/  UIADD3 UR4, UPT, UPT, UR4, 0x1, URZ ;  /* 0x0000000104047890 */ /* 0x000fc8000fffe0ff */
[----:B------:R-:W-:-:S04]  /*3d20*/  UISETP.NE.AND UP0, UPT, UR4, 0x4, UPT ;  /* 0x000000040400788c */ /* 0x000fc8000bf05270 */
[----:B------:R-:W-:Y:S02]  /*3d30*/  USEL UR5, URZ, 0x1, UP0 ;  /* 0x00000001ff057887 */ /* 0x000fe40008000000 */
[----:B------:R-:W-:-:S04]  /*3d40*/  USEL UR4, UR4, URZ, UP0 ;  /* 0x000000ff04047287 */ /* 0x000fc80008000000 */
[----:B------:R-:W-:Y:S01]  /*3d50*/  ULEA UR4, UR4, UR26, 0x3 ;  /* 0x0000001a04047291 */ /* 0x000fe2000f8e18ff */
[----:B------:R-:W-:-:S04]  /*3d60*/  LOP3.LUT R2, R2, UR5, RZ, 0x3c, !PT ;  /* 0x0000000502027c12 */ /* 0x000fc8000f8e3cff */
[----:B------:R-:W-:-:S04]  /*3d70*/  SHF.L.U32 R2, R2, 0x1f, RZ ;  /* 0x0000001f02027819 */ /* 0x000fc800000006ff */
[----:B------:R-:W2:Y:S02]  /*3d80*/  SYNCS.PHASECHK.TRANS64.TRYWAIT P0, [UR4], R2 ;  /* 0x00000002ff0075a7 */ /* 0x000ea40008001104 */
[----:B--2---:R-:W-:Y:S05]  /*3d90*/  @!P0 BRA `(.L_x_75) ;  /* 0x0000003c00648947 */ /* 0x004fea0003800000 */
.L_x_141:
[----:B------:R-:W-:Y:S01]  /*3da0*/  NOP ;  /* 0x0000000000007918 */ /* 0x000fe20000000000 */
[----:B-1----:R-:W1:Y:S01]  /*3db0*/  LDS R0, [UR8+0x14] ;  /* 0x00001408ff007984 */ /* 0x002e620008000800 */
[----:B------:R-:W-:Y:S01]  /*3dc0*/  ULOP3.LUT UR4, UR42, 0xffff, URZ, 0xc0, !UPT ;  /* 0x0000ffff2a047892 */ /* 0x000fe2000f8ec0ff */
[----:B------:R-:W-:Y:S01]  /*3dd0*/  UMOV UR5, 0xffff ;  /* 0x0000ffff00057882 */ /* 0x000fe20000000000 */
[----:B------:R-:W-:Y:S02]  /*3de0*/  UMOV UR6, 0x1 ;  /* 0x0000000100067882 */ /* 0x000fe40000000000 */
[----:B------:R-:W-:-:S04]  /*3df0*/  USHF.R.U32.HI UR4, URZ, 0x5, UR4 ;  /* 0x00000005ff047899 */ /* 0x000fc80008011604 */
[----:B------:R-:W-:Y:S02]  /*3e00*/  USHF.L.U32 UR5, UR5, UR4, URZ ;  /* 0x0000000405057299 */ /* 0x000fe400080006ff */
[----:B------:R-:W-:-:S04]  /*3e10*/  USHF.L.U32 UR4, UR6, UR4, URZ ;  /* 0x0000000406047299 */ /* 0x000fc800080006ff */
[----:B-1----:R-:W-:-:S04]  /*3e20*/  LOP3.LUT R0, R0, UR5, RZ, 0xc0, !PT ;  /* 0x0000000500007c12 */ /* 0x002fc8000f8ec0ff */
[----:B------:R-:W-:-:S13]  /*3e30*/  ISETP.NE.AND P0, PT, R0, UR5, PT ;  /* 0x0000000500007c0c */ /* 0x000fda000bf05270 */
[----:B------:R-:W-:Y:S05]  /*3e40*/  @P0 BRA `(.L_x_76) ;  /* 0x0000000000580947 */ /* 0x000fea0003800000 */
[----:B------:R-:W1:Y:S02]  /*3e50*/  LDS R0, [UR8+0x18] ;  /* 0x00001808ff007984 */ /* 0x000e640008000800 */
[----:B-1----:R-:W-:-:S04]  /*3e60*/  LOP3.LUT R0, R0, UR4, RZ, 0xc0, !PT ;  /* 0x0000000400007c12 */ /* 0x002fc8000f8ec0ff */
[----:B------:R-:W-:-:S13]  /*3e70*/  ISETP.NE.AND P0, PT, R0, UR4, PT ;  /* 0x0000000400007c0c */ /* 0x000fda000bf05270 */
[----:B------:R-:W-:Y:S05]  /*3e80*/  @P0 BRA `(.L_x_77) ;  /* 0x00000000003c0947 */ /* 0x000fea0003800000 */
[----:B------:R-:W1:Y:S01]  /*3e90*/  S2R R2, SR_LANEID ;  /* 0x0000000000027919 */ /* 0x000e620000000000 */
[----:B------:R-:W-:-:S06]  /*3ea0*/  ULOP3.LUT UR5, URZ, UR5, URZ, 0x33, !UPT ;  /* 0x00000005ff057292 */ /* 0x000fcc000f8e33ff */
[----:B------:R-:W-:-:S04]  /*3eb0*/  IMAD.U32 R0, RZ, RZ, UR5 ;  /* 0x00000005ff007e24 */ /* 0x000fc8000f8e00ff */
[----:B------:R2:W4:Y:S02]  /*3ec0*/  REDUX UR7, R0 ;  /* 0x00000000000773c4 */ /* 0x0005240000000000 */
[----:B------:R1:W-:Y:S01]  /*3ed0*/  UTCATOMSWS.AND URZ, UR5 ;  /* 0x0000000500ff79e3 */ /* 0x0003e20008000000 */
[----:B--2---:R-:W-:Y:S01]  /*3ee0*/  LOP3.LUT R0, RZ, UR4, RZ, 0x33, !PT ;  /* 0x00000004ff007c12 */ /* 0x004fe2000f8e33ff */
[----:B------:R-:W-:Y:S02]  /*3ef0*/  VOTEU.ANY UR4, UPT, PT ;  /* 0x0000000000047886 */ /* 0x000fe400038e0100 */
[----:B------:R-:W-:Y:S02]  /*3f00*/  UFLO.U32 UR4, UR4 ;  /* 0x00000004000472bd */ /* 0x000fe400080e0000 */
[----:B------:R-:W2:Y:S04]  /*3f10*/  REDUX UR6, R0 ;  /* 0x00000000000673c4 */ /* 0x000ea80000000000 */
[----:B-1----:R-:W-:-:S02]  /*3f20*/  ISETP.EQ.U32.AND P0, PT, R2, UR4, PT ;  /* 0x0000000402007c0c */ /* 0x002fc4000bf02070 */
[----:B----4-:R-:W-:-:S11]  /*3f30*/  MOV R2, UR7 ;  /* 0x0000000700027c02 */ /* 0x010fd60008000f00 */
[----:B------:R1:W-:Y:S01]  /*3f40*/  @P0 ATOMS.AND RZ, [UR8+0x14], R2 ;  /* 0x00001402ffff098c */ /* 0x0003e2000a800008 */
[----:B--2---:R-:W-:-:S05]  /*3f50*/  IMAD.U32 R0, RZ, RZ, UR6 ;  /* 0x00000006ff007e24 */ /* 0x004fca000f8e00ff */
[----:B------:R1:W-:Y:S01]  /*3f60*/  @P0 ATOMS.AND RZ, [UR8+0x18], R0 ;  /* 0x00001800ffff098c */ /* 0x0003e2000a800008 */
[----:B------:R-:W-:Y:S05]  /*3f70*/  BRA `(.L_x_78) ;  /* 0x0000000000147947 */ /* 0x000fea0003800000 */
.L_x_77:
[----:B------:R-:W-:Y:S02]  /*3f80*/  MOV R2, 0x3fa0 ;  /* 0x00003fa000027802 */ /* 0x000fe40000000f00 */
[----:B---3-5:R-:W-:Y:S05]  /*3f90*/  CALL.REL.NOINC `($__internal_0_$__cuda_sm10x_tcgen05_guardrail_trap_col_being_dealloced_not_returned_by_alloc) ;  /* 0x0000003c00807944 */ /* 0x028fea0003c00000 */
[----:B------:R-:W-:Y:S05]  /*3fa0*/  BRA `(.L_x_78) ;  /* 0x0000000000087947 */ /* 0x000fea0003800000 */
.L_x_76:
[----:B------:R-:W-:Y:S02]  /*3fb0*/  MOV R2, 0x3fd0 ;  /* 0x00003fd000027802 */ /* 0x000fe40000000f00 */
[----:B---3-5:R-:W-:Y:S05]  /*3fc0*/  CALL.REL.NOINC `($__internal_2_$__cuda_sm10x_tcgen05_guardrail_trap_unallocated_columns_being_dealloced) ;  /* 0x0000003c008c7944 */ /* 0x028fea0003c00000 */
.L_x_78:
[----:B------:R-:W-:Y:S01]  /*3fd0*/  NOP ;  /* 0x0000000000007918 */ /* 0x000fe20000000000 */
[----:B------:R-:W-:Y:S05]  /*3fe0*/  EXIT ;  /* 0x000000000000794d */ /* 0x000fea0003800000 */
.L_x_60:
[----:B------:R-:W-:-:S09]  /*3ff0*/  UISETP.NE.OR UP0, UPT, UR22, 0x3, !UP3 ;  /* 0x000000031600788c */ /* 0x000fd2000df05670 */
[----:B------:R-:W-:Y:S05]  /*4000*/  BRA.U UP0, `(.L_x_79) ;  /* 0x0000000d00087547 */ /* 0x000fea000b800000 */
[----:B------:R-:W1:Y:S01]  /*4010*/  LDCU UR26, c[0x0][0x370] ;  /* 0x00006e00ff1a77ac */ /* 0x000e620008000800 */
[----:B------:R-:W2:Y:S01]  /*4020*/  LDC.64 R16, c[0x0][0x348] ;  /* 0x0000d200ff107b82 */ /* 0x000ea20000000a00 */
[----:B------:R-:W-:Y:S02]  /*4030*/  HFMA2 R13, -RZ, RZ, 0, 0 ;  /* 0x00000000ff0d7431 */ /* 0x000fe400000001ff */
[----:B------:R-:W-:Y:S01]  /*4040*/  IMAD.MOV.U32 R15, RZ, RZ, 0x1 ;  /* 0x00000001ff0f7424 */ /* 0x000fe200078e00ff */
[----:B------:R-:W1:Y:S01]  /*4050*/  LDCU.128 UR28, c[0x0][0xb10] ;  /* 0x00016200ff1c77ac */ /* 0x000e620008000c00 */
[----:B------:R-:W-:Y:S01]  /*4060*/  IMAD.MOV.U32 R14, RZ, RZ, RZ ;  /* 0x000000ffff0e7224 */ /* 0x000fe200078e00ff */
[----:B------:R-:W-:Y:S01]  /*4070*/  MOV R12, 0x2000 ;  /* 0x00002000000c7802 */ /* 0x000fe20000000f00 */
[----:B------:R-:W3:Y:S01]  /*4080*/  LDCU UR25, c[0x0][0x374] ;  /* 0x00006e80ff1977ac */ /* 0x000ee20008000800 */
[----:B------:R-:W4:Y:S01]  /*4090*/  LDC.64 R2, c[0x0][0x888] ;  /* 0x00022200ff027b82 */ /* 0x000f220000000a00 */
[----:B------:R-:W3:Y:S01]  /*40a0*/  LDCU UR16, c[0x0][0xb0c] ;  /* 0x00016180ff1077ac */ /* 0x000ee20008000800 */
[----:B------:R-:W2:Y:S06]  /*40b0*/  LDCU UR35, c[0x0][0xb20] ;  /* 0x00016400ff2377ac */ /* 0x000eac0008000800 */
[----:B------:R-:W4:Y:S01]  /*40c0*/  LDC.64 R4, c[0x0][0x890] ;  /* 0x00022400ff047b82 */ /* 0x000f220000000a00 */
[----:B------:R-:W2:Y:S01]  /*40d0*/  LDCU UR4, c[0x0][0xb30] ;  /* 0x00016600ff0477ac */ /* 0x000ea20008000800 */
[----:B------:R-:W-:Y:S01]  /*40e0*/  UMOV UR17, 0x400 ;  /* 0x0000040000117882 */ /* 0x000fe20000000000 */
[----:B-1----:R-:W-:-:S02]  /*40f0*/  UIMAD.WIDE.U32 UR32, UR26, UR28, URZ ;  /* 0x0000001c1a2072a5 */ /* 0x002fc4000f8e00ff */
[----:B---3--:R-:W-:Y:S02]  /*4100*/  UIMAD.WIDE.U32 UR6, UR25, UR31, URZ ;  /* 0x0000001f190672a5 */ /* 0x008fe4000f8e00ff */
[----:B------:R-:W-:Y:S02]  /*4110*/  ULEA UR17, UR48, UR17, 0x18 ;  /* 0x0000001130117291 */ /* 0x000fe4000f8ec0ff */
[----:B------:R-:W-:Y:S02]  /*4120*/  UPLOP3.LUT UP3, UPT, UPT, UPT, UPT, 0x40, 0x4 ;  /* 0x000000000004789c */ /* 0x000fe40003f6e870 */
[----:B------:R-:W-:Y:S01]  /*4130*/  UIADD3 UR5, UPT, UPT, UR17, 0x80, URZ ;  /* 0x0000008011057890 */ /* 0x000fe2000fffe0ff */
[----:B------:R-:W-:Y:S01]  /*4140*/  UMOV UR32, UR33 ;  /* 0x0000002100207c82 */ /* 0x000fe20008000000 */
[----:B------:R-:W-:Y:S01]  /*4150*/  UMOV UR27, UR7 ;  /* 0x00000007001b7c82 */ /* 0x000fe20008000000 */
[----:B------:R-:W-:Y:S02]  /*4160*/  UISETP.GE.AND UP0, UPT, UR40, 0x1, UPT ;  /* 0x000000012800788c */ /* 0x000fe4000bf06270 */
[----:B------:R-:W-:Y:S01]  /*4170*/  UISETP.NE.AND UP4, UPT, UR40, 0x1, UPT ;  /* 0x000000012800788c */ /* 0x000fe2000bf85270 */
[----:B------:R-:W1:Y:S01]  /*4180*/  LDCU.64 UR14, c[0x0][0xb28] ;  /* 0x00016500ff0e77ac */ /* 0x000e620008000a00 */
[----:B------:R-:W-:-:S02]  /*4190*/  UISETP.NE.AND UP6, UPT, UR16, 0x1, UPT ;  /* 0x000000011000788c */ /* 0x000fc4000bfc5270 */
[----:B------:R-:W-:Y:S02]  /*41a0*/  UISETP.NE.AND UP5, UPT, UR30, 0x1, UPT ;  /* 0x000000011e00788c */ /* 0x000fe4000bfa5270 */
[----:B------:R-:W-:Y:S02]  /*41b0*/  UPRMT UR48, UR48, 0x654, UR5 ;  /* 0x0000065430307896 */ /* 0x000fe40008000005 */
[----:B------:R-:W-:Y:S02]  /*41c0*/  USHF.R.U32.HI UR32, URZ, UR29, UR32 ;  /* 0x0000001dff207299 */ /* 0x000fe40008011620 */
[----:B--2---:R-:W-:Y:S02]  /*41d0*/  USHF.R.U32.HI UR27, URZ, UR35, UR27 ;  /* 0x00000023ff1b7299 */ /* 0x004fe4000801161b */
[----:B------:R-:W-:-:S11]  /*41e0*/  UISETP.NE.AND UP2, UPT, UR4, 0x1, UPT ;  /* 0x000000010400788c */ /* 0x000fd6000bf45270 */
.L_x_87:
[C---:B------:R-:W-:Y:S02]  /*41f0*/  LEA R7, R14.reuse, UR17, 0x3 ;  /* 0x000000110e077c11 */ /* 0x040fe4000f8e18ff */
[----:B------:R-:W-:Y:S02]  /*4200*/  SHF.L.U32 R0, R13, 0x1f, RZ ;  /* 0x0000001f0d007819 */ /* 0x000fe400000006ff */
[----:B------:R-:W-:Y:S02]  /*4210*/  LEA R8, R14, UR17, 0x4 ;  /* 0x000000110e087c11 */ /* 0x000fe4000f8e20ff */
[----:B--2---:R-:W2:Y:S02]  /*4220*/  SYNCS.PHASECHK.TRANS64.TRYWAIT P0, [R7+URZ+0xa0], R0 ;  /* 0x0000a000070075a7 */ /* 0x004ea400080011ff */
[----:B--2---:R-:W-:Y:S05]  /*4230*/  @!P0 BRA `(.L_x_80) ;  /* 0x0000003800548947 */ /* 0x004fea0003800000 */
.L_x_142:
[----:B------:R-:W3:Y:S01]  /*4240*/  LDS.128 R8, [R8+0x130] ;  /* 0x0001300008087984 */ /* 0x000ee20000000c00 */
[----:B------:R-:W-:Y:S01]  /*4250*/  UISETP.GE.AND UP0, UPT, UR40, 0x1, UPT ;  /* 0x000000012800788c */ /* 0x000fe2000bf06270 */
[----:B------:R-:W-:Y:S01]  /*4260*/  @!PT LDS RZ, [RZ] ;  /* 0x00000000fffff984 */ /* 0x000fe20000000800 */
[----:B------:R-:W-:Y:S01]  /*4270*/  @!PT LDS RZ, [RZ] ;  /* 0x00000000fffff984 */ /* 0x000fe20000000800 */
[----:B------:R-:W-:Y:S01]  /*4280*/  @!PT LDS RZ, [RZ] ;  /* 0x00000000fffff984 */ /* 0x000fe20000000800 */
[----:B------:R-:W-:Y:S01]  /*4290*/  @!PT LDS RZ, [RZ] ;  /* 0x00000000fffff984 */ /* 0x000fe20000000800 */
[----:B------:R1:W-:Y:S06]  /*42a0*/  MEMBAR.ALL.CTA ;  /* 0x0000000000007992 */ /* 0x0003ec0000008000 */
[----:B-1----:R-:W1:Y:S01]  /*42b0*/  FENCE.VIEW.ASYNC.S ;  /* 0x00000000000073c6 */ /* 0x002e620000000000 */
[----:B---3--:R-:W-:Y:S11]  /*42c0*/  LOP3.LUT P0, RZ, R10, 0x1, RZ, 0xc0, !PT ;  /* 0x000000010aff7812 */ /* 0x008ff6000780c0ff */
[----:B------:R-:W-:Y:S02]  /*42d0*/  @!UPT UIADD3 URZ, UPT, UPT, URZ, URZ, URZ ;  /* 0x000000fffffff290 */ /* 0x000fe4000fffe0ff */
[----:B-1----:R-:W-:Y:S01]  /*42e0*/  VOTEU.ANY UP1, P0 ;  /* 0x0000000000ff7886 */ /* 0x002fe20000020100 */
[----:B------:R-:W-:Y:S11]  /*42f0*/  PLOP3.LUT P0, PT, PT, PT, UP1, 0x80, 0x8 ;  /* 0x000000000008781c */ /* 0x000ff60003f0f018 */
[----:B------:R-:W-:Y:S02]  /*4300*/  @!UPT UIADD3 URZ, UPT, UPT, URZ, URZ, URZ ;  /* 0x000000fffffff290 */ /* 0x000fe4000fffe0ff */
[----:B--2---:R-:W-:Y:S02]  /*4310*/  @P0 SHF.R.U32.HI R0, RZ, 0x10, R9 ;  /* 0x00000010ff000819 */ /* 0x004fe40000011609 */
[----:B------:R-:W-:Y:S02]  /*4320*/  @P0 MOV R6, R8 ;  /* 0x0000000800060202 */ /* 0x000fe40000000f00 */
[----:B------:R-:W-:Y:S01]  /*4330*/  @P0 R2UR UR4, R0 ;  /* 0x00000000000402ca */ /* 0x000fe200000e0000 */
[----:B------:R-:W-:Y:S01]  /*4340*/  VIADD R0, R7, 0xb0 ;  /* 0x000000b007007836 */ /* 0x000fe20000000000 */
[----:B------:R-:W-:Y:S02]  /*4350*/  @P0 LOP3.LUT R8, R9, 0xffff, RZ, 0xc0, !PT ;  /* 0x0000ffff09080812 */ /* 0x000fe400078ec0ff */
[----:B------:R-:W-:Y:S02]  /*4360*/  @P0 R2UR UR6, R6 ;  /* 0x00000000060602ca */ /* 0x000fe400000e0000 */
[----:B------:R-:W-:Y:S02]  /*4370*/  PRMT R0, RZ, 0x654, R0 ;  /* 0x00000654ff007816 */ /* 0x000fe40000000000 */
[----:B------:R-:W-:Y:S02]  /*4380*/  @P0 R2UR UR5, R8 ;  /* 0x00000000080502ca */ /* 0x000fe400000e0000 */
[----:B------:R1:W-:Y:S03]  /*4390*/  SYNCS.ARRIVE.TRANS64.RED.A1T0 RZ, [R0+URZ], RZ ;  /* 0x000000ff00ff79a7 */ /* 0x0003e600081004ff */
[----:B------:R-:W-:Y:S04]  /*43a0*/  @UP1 UMOV UR24, UR4 ;  /* 0x0000000400181c82 */ /* 0x000fe80008000000 */
[----:B------:R-:W-:Y:S04]  /*43b0*/  @UP1 UMOV UR13, UR6 ;  /* 0x00000006000d1c82 */ /* 0x000fe80008000000 */
[----:B------:R-:W-:Y:S01]  /*43c0*/  @UP1 UMOV UR7, UR5 ;  /* 0x0000000500071c82 */ /* 0x000fe20008000000 */
[----:B------:R-:W-:Y:S05]  /*43d0*/  BRA.U !UP0, `(.L_x_81) ;  /* 0x0000000108a47547 */ /* 0x000fea000b800000 */
[----:B------:R-:W-:Y:S02]  /*43e0*/  UIMAD.WIDE.U32 UR10, UR7, UR31, URZ ;  /* 0x0000001f070a72a5 */ /* 0x000fe4000f8e00ff */
[----:B------:R-:W-:Y:S02]  /*43f0*/  UIMAD.WIDE.U32 UR18, UR13, UR28, URZ ;  /* 0x0000001c0d1272a5 */ /* 0x000fe4000f8e00ff */
[----:B------:R-:W-:Y:S02]  /*4400*/  USEL UR4, UR25, UR27, !UP5 ;  /* 0x0000001b19047287 */ /* 0x000fe4000e800000 */
[----:B------:R-:W-:Y:S02]  /*4410*/  USEL UR8, UR26, UR32, !UP6 ;  /* 0x000000201a087287 */ /* 0x000fe4000f000000 */
[----:B------:R-:W-:Y:S02]  /*4420*/  UIMAD.WIDE.U32 UR20, UR4, UR14, URZ ;  /* 0x0000000e041472a5 */ /* 0x000fe4000f8e00ff */
[----:B------:R-:W-:Y:S01]  /*4430*/  UIMAD.WIDE.U32 UR22, UR8, UR14, URZ ;  /* 0x0000000e081672a5 */ /* 0x000fe2000f8e00ff */
[----:B------:R-:W-:Y:S02]  /*4440*/  UMOV UR5, UR11 ;  /* 0x0000000b00057c82 */ /* 0x000fe40008000000 */
[----:B------:R-:W-:Y:S03]  /*4450*/  USHF.R.U32.HI UR6, URZ, UR35, UR5 ;  /* 0x00000023ff067299 */ /* 0x000fe60008011605 */
[----:B------:R-:W-:Y:S01]  /*4460*/  UMOV UR5, UR19 ;  /* 0x0000001300057c82 */ /* 0x000fe20008000000 */
[----:B------:R-:W-:Y:S02]  /*4470*/  USEL UR6, UR7, UR6, !UP5 ;  /* 0x0000000607067287 */ /* 0x000fe4000e800000 */
[----:B------:R-:W-:Y:S02]  /*4480*/  USHF.R.U32.HI UR9, URZ, UR29, UR5 ;  /* 0x0000001dff097299 */ /* 0x000fe40008011605 */
[----:B------:R-:W-:Y:S01]  /*4490*/  UIMAD.WIDE.U32 UR10, UR6, UR14, URZ ;  /* 0x0000000e060a72a5 */ /* 0x000fe2000f8e00ff */
[----:B------:R-:W-:Y:S02]  /*44a0*/  UMOV UR5, UR21 ;  /* 0x0000001500057c82 */ /* 0x000fe40008000000 */
[----:B------:R-:W-:Y:S03]  /*44b0*/  @UP4 USHF.R.U32.HI UR4, URZ, UR15, UR5 ;  /* 0x0000000fff044299 */ /* 0x000fe60008011605 */
[----:B------:R-:W-:Y:S01]  /*44c0*/  UMOV UR5, UR23 ;  /* 0x0000001700057c82 */ /* 0x000fe20008000000 */
[----:B------:R-:W-:Y:S02]  /*44d0*/  UIMAD UR4, UR40, UR4, URZ ;  /* 0x00000004280472a4 */ /* 0x000fe4000f8e02ff */
[----:B------:R-:W-:Y:S02]  /*44e0*/  @UP4 USHF.R.U32.HI UR8, URZ, UR15, UR5 ;  /* 0x0000000fff084299 */ /* 0x000fe40008011605 */
[----:B------:R-:W-:Y:S02]  /*44f0*/  USEL UR5, UR13, UR9, !UP6 ;  /* 0x000000090d057287 */ /* 0x000fe4000f000000 */
[----:B------:R-:W-:Y:S02]  /*4500*/  UIMAD UR9, UR40, UR8, URZ ;  /* 0x00000008280972a4 */ /* 0x000fe4000f8e02ff */
[----:B------:R-:W-:Y:S03]  /*4510*/  UISETP.GE.AND UP0, UPT, UR6, UR4, UPT ;  /* 0x000000040600728c */ /* 0x000fe6000bf06270 */
[----:B------:R-:W-:Y:S01]  /*4520*/  UMOV UR4, UR11 ;  /* 0x0000000b00047c82 */ /* 0x000fe20008000000 */
[----:B------:R-:W-:Y:S02]  /*4530*/  UISETP.GE.OR UP0, UPT, UR5, UR9, UP0 ;  /* 0x000000090500728c */ /* 0x000fe40008706670 */
[----:B------:R-:W-:Y:S02]  /*4540*/  USHF.R.U32.HI UR4, URZ, UR15, UR4 ;  /* 0x0000000fff047299 */ /* 0x000fe40008011604 */
[----:B------:R-:W-:Y:S02]  /*4550*/  UIMAD.WIDE.U32 UR10, UR5, UR14, URZ ;  /* 0x0000000e050a72a5 */ /* 0x000fe4000f8e00ff */
[----:B------:R-:W-:Y:S04]  /*4560*/  USEL UR12, UR6, UR4, !UP4 ;  /* 0x00000004060c7287 */ /* 0x000fe8000e000000 */
[----:B------:R-:W-:Y:S01]  /*4570*/  UIADD3 UR9, UPT, UPT, -UR12, URZ, URZ ;  /* 0x000000ff0c097290 */ /* 0x000fe2000fffe1ff */
[----:B------:R-:W-:Y:S02]  /*4580*/  @!UP0 UMOV UR4, UR11 ;  /* 0x0000000b00048c82 */ /* 0x000fe40008000000 */
[----:B------:R-:W-:Y:S02]  /*4590*/  @!UP0 USHF.R.U32.HI UR4, URZ, UR15, UR4 ;  /* 0x0000000fff048299 */ /* 0x000fe40008011604 */
[----:B------:R-:W-:Y:S02]  /*45a0*/  UIMAD UR9, UR40, UR9, UR6 ;  /* 0x00000009280972a4 */ /* 0x000fe4000f8e0206 */
[----:B------:R-:W-:Y:S04]  /*45b0*/  @!UP0 USEL UR4, UR5, UR4, !UP4 ;  /* 0x0000000405048287 */ /* 0x000fe8000e000000 */
[----:B------:R-:W-:Y:S02]  /*45c0*/  @!UP0 UIMAD UR9, UR8, UR9, UR4 ;  /* 0x00000009080982a4 */ /* 0x000fe4000f8e0204 */
[----:B------:R-:W-:Y:S02]  /*45d0*/  @!UP0 UIADD3 UR10, UPT, UPT, UR12, -UR4, URZ ;  /* 0x800000040c0a8290 */ /* 0x000fe4000fffe0ff */
[----:B------:R-:W-:Y:S02]  /*45e0*/  UIADD3 UR4, UPT, UPT, -UR5, URZ, URZ ;  /* 0x000000ff05047290 */ /* 0x000fe4000fffe1ff */
[----:B------:R-:W-:Y:S02]  /*45f0*/  UIADD3 UR8, UPT, UPT, -UR6, URZ, URZ ;  /* 0x000000ff06087290 */ /* 0x000fe4000fffe1ff */
[----:B------:R-:W-:Y:S02]  /*4600*/  @!UP0 UIMAD UR6, UR10, UR40, UR5 ;  /* 0x000000280a0682a4 */ /* 0x000fe4000f8e0205 */
[----:B------:R-:W-:Y:S02]  /*4610*/  UIMAD UR13, UR16, UR4, UR13 ;  /* 0x00000004100d72a4 */ /* 0x000fe4000f8e020d */
[----:B------:R-:W-:Y:S01]  /*4620*/  UIMAD UR7, UR30, UR8, UR7 ;  /* 0x000000081e0772a4 */ /* 0x000fe2000f8e0207 */
[----:B------:R-:W-:Y:S02]  /*4630*/  @!UP0 UMOV UR5, UR9 ;  /* 0x0000000900058c82 */ /* 0x000fe40008000000 */
[----:B------:R-:W-:Y:S02]  /*4640*/  UIMAD UR13, UR5, UR16, UR13 ;  /* 0x00000010050d72a4 */ /* 0x000fe4000f8e020d */
[----:B------:R-:W-:Y:S11]  /*4650*/  UIMAD UR7, UR6, UR30, UR7 ;  /* 0x0000001e060772a4 */ /* 0x000ff6000f8e0207 */
[----:B------:R-:W-:Y:S01]  /*4660*/  @!UPT UIADD3 URZ, UPT, UPT, URZ, URZ, URZ ;  /* 0x000000fffffff290 */ /* 0x000fe2000fffe0ff */
.L_x_81:
[----:B------:R-:W2:Y:S01]  /*4670*/  @!UP2 LDCU.128 UR20, c[0x0][0xb10] ;  /* 0x00016200ff14a7ac */ /* 0x000ea20008000c00 */
[C---:B----4-:R-:W-:Y:S02]  /*4680*/  ISETP.NE.U32.AND P1, PT, R4.reuse, RZ, PT ;  /* 0x000000ff0400720c */ /* 0x050fe40003f25070 */
[----:B------:R-:W-:Y:S02]  /*4690*/  ISETP.NE.U32.AND P0, PT, R4, RZ, PT ;  /* 0x000000ff0400720c */ /* 0x000fe40003f05070 */
[C---:B------:R-:W-:Y:S02]  /*46a0*/  ISETP.NE.AND.EX P1, PT, R5.reuse, RZ, PT, P1 ;  /* 0x000000ff0500720c */ /* 0x040fe40003f25310 */
[----:B------:R-:W-:Y:S01]  /*46b0*/  ISETP.NE.AND.EX P0, PT, R5, RZ, PT, P0 ;  /* 0x000000ff0500720c */ /* 0x000fe20003f05300 */
[----:B------:R-:W3:Y:S01]  /*46c0*/  @!UP2 LDCU UR5, c[0x0][0xb0c] ;  /* 0x00016180ff05a7ac */ /* 0x000ee20008000800 */
[----:B------:R-:W-:Y:S01]  /*46d0*/  SHF.L.U32 R6, R15, 0x1f, RZ ;  /* 0x0000001f0f067819 */ /* 0x000fe200000006ff */
[----:B--2---:R-:W-:Y:S07]  /*46e0*/  UIMAD.WIDE.U32 UR8, UR13, UR20, URZ ;  /* 0x000000140d0872a5 */ /* 0x004fee000f8e00ff */
[----:B------:R-:W-:Y:S01]  /*46f0*/  @!UP2 UMOV UR4, UR9 ;  /* 0x000000090004ac82 */ /* 0x000fe20008000000 */
[----:B---3--:R-:W-:Y:S02]  /*4700*/  @!UP2 UISETP.NE.AND UP0, UPT, UR5, 0x1, UPT ;  /* 0x000000010500a88c */ /* 0x008fe4000bf05270 */
[----:B------:R-:W-:Y:S02]  /*4710*/  @!UP2 USHF.R.U32.HI UR4, URZ, UR21, UR4 ;  /* 0x00000015ff04a299 */ /* 0x000fe40008011604 */
[----:B------:R-:W-:Y:S02]  /*4720*/  UIMAD.WIDE.U32 UR8, UR7, UR23, URZ ;  /* 0x00000017070872a5 */ /* 0x000fe4000f8e00ff */
[----:B------:R-:W-:Y:S02]  /*4730*/  @!UP2 USEL UR10, UR13, UR4, !UP0 ;  /* 0x000000040d0aa287 */ /* 0x000fe4000c000000 */
[----:B------:R-:W-:Y:S03]  /*4740*/  @!UP2 UISETP.NE.AND UP0, UPT, UR22, 0x1, UPT ;  /* 0x000000011600a88c */ /* 0x000fe6000bf05270 */
[----:B------:R-:W-:Y:S02]  /*4750*/  @!UP2 UMOV UR6, UR9 ;  /* 0x000000090006ac82 */ /* 0x000fe40008000000 */
[----:B------:R-:W2:Y:S02]  /*4760*/  @!UP2 LDCU UR4, c[0x0][0xb20] ;  /* 0x00016400ff04a7ac */ /* 0x000ea40008000800 */
[----:B--2---:R-:W-:Y:S04]  /*4770*/  @!UP2 USHF.R.U32.HI UR6, URZ, UR4, UR6 ;  /* 0x00000004ff06a299 */ /* 0x004fe80008011606 */
[----:B------:R-:W-:Y:S04]  /*4780*/  @!UP2 USEL UR6, UR7, UR6, !UP0 ;  /* 0x000000060706a287 */ /* 0x000fe8000c000000 */
[----:B------:R-:W-:Y:S02]  /*4790*/  @!UP2 UIADD3 UR4, UPT, UPT, -UR10, UR6, URZ ;  /* 0x000000060a04a290 */ /* 0x000fe4000fffe1ff */
[----:B------:R-:W-:Y:S02]  /*47a0*/  @!UP2 UIADD3 UR6, UPT, UPT, UR10, -UR6, URZ ;  /* 0x800000060a06a290 */ /* 0x000fe4000fffe0ff */
[----:B------:R-:W-:Y:S02]  /*47b0*/  @!UP2 UIMAD UR13, UR4, UR5, UR13 ;  /* 0x00000005040da2a4 */ /* 0x000fe4000f8e020d */
[----:B------:R-:W-:Y:S01]  /*47c0*/  @!UP2 UIMAD UR7, UR6, UR22, UR7 ;  /* 0x000000160607a2a4 */ /* 0x000fe2000f8e0207 */
[----:B------:R-:W-:Y:S11]  /*47d0*/  BRA.U UP3, `(.L_x_82) ;  /* 0x0000000103107547 */ /* 0x000ff6000b800000 */
[----:B------:R-:W-:Y:S04]  /*47e0*/  MOV R7, UR34 ;  /* 0x0000002200077c02 */ /* 0x000fe80008000f00 */
[----:B------:R-:W-:Y:S04]  /*47f0*/  SHF.L.U32 R7, R7, 0x1f, RZ ;  /* 0x0000001f07077819 */ /* 0x000fe800000006ff */
[----:B------:R-:W2:Y:S02]  /*4800*/  SYNCS.PHASECHK.TRANS64.TRYWAIT P2, [UR17+0x98], R7 ;  /* 0x00009807ff0075a7 */ /* 0x000ea40008041111 */
[----:B--2---:R-:W-:Y:S05]  /*4810*/  @!P2 BRA `(.L_x_83) ;  /* 0x0000003000f0a947 */ /* 0x004fea0003800000 */
.L_x_82:
[----:B------:R-:W-:Y:S05]  /*4820*/  @!P1 BRA `(.L_x_84) ;  /* 0x0000000000309947 */ /* 0x000fea0003800000 */
[----:B------:R-:W-:Y:S01]  /*4830*/  ISETP.NE.U32.AND P1, PT, R2, RZ, PT ;  /* 0x000000ff0200720c */ /* 0x000fe20003f25070 */
[----:B------:R-:W2:Y:S01]  /*4840*/  LDCU.64 UR4, c[0x0][0x358] ;  /* 0x00006b00ff0477ac */ /* 0x000ea20008000a00 */
[----:B------:R-:W-:Y:S02]  /*4850*/  IMAD.MOV.U32 R147, RZ, RZ, 0x1 ;  /* 0x00000001ff937424 */ /* 0x000fe400078e00ff */
[----:B------:R-:W-:Y:S11]  /*4860*/  ISETP.NE.AND.EX P1, PT, R3, RZ, PT, P1 ;  /* 0x000000ff0300720c */ /* 0x000ff60003f25310 */
[----:B------:R-:W-:Y:S02]  /*4870*/  @!UPT UIADD3 URZ, UPT, UPT, URZ, URZ, URZ ;  /* 0x000000fffffff290 */ /* 0x000fe4000fffe0ff */
[----:B------:R-:W3:Y:S01]  /*4880*/  @P1 LDC.64 R8, c[0x0][0x888] ;  /* 0x00022200ff081b82 */ /* 0x000ee20000000a00 */
[----:B-1----:R-:W-:Y:S04]  /*4890*/  @P1 IMAD R0, R4, UR36, RZ ;  /* 0x0000002404001c24 */ /* 0x002fe8000f8e02ff */
[----:B---3--:R-:W-:Y:S04]  /*48a0*/  @P1 IMAD.WIDE R8, R0, 0x4, R8 ;  /* 0x0000000400081825 */ /* 0x008fe800078e0208 */
[----:B------:R-:W-:Y:S01]  /*48b0*/  HFMA2 R0, -RZ, RZ, 0, 5.9604644775390625e-08 ;  /* 0x00000001ff007431 */ /* 0x000fe200000001ff */
[----:B--2--5:R2:W5:Y:S04]  /*48c0*/  @P1 LDG.E R71, desc[UR4][R8.64] ;  /* 0x0000000408471981 */ /* 0x024568000c1e1900 */
[----:B------:R-:W-:Y:S01]  /*48d0*/  @!P1 PRMT R147, R0, 0x7610, R147 ;  /* 0x0000761000939816 */ /* 0x000fe20000000093 */
[----:B--2---:R-:W3:Y:S06]  /*48e0*/  @!P1 LDC R71, c[0x0][0x880] ;  /* 0x00022000ff479b82 */ /* 0x004eec0000000800 */
.L_x_84:
[----:B---3-5:R-:W-:Y:S01]  /*48f0*/  @!P0 ISETP.EQ.AND P1, PT, R71, RZ, PT ;  /* 0x000000ff4700820c */ /* 0x028fe20003f22270 */
[----:B------:R-:W-:Y:S01]  /*4900*/  @!UPT UIADD3 URZ, UPT, UPT, URZ, URZ, URZ ;  /* 0x000000fffffff290 */ /* 0x000fe2000fffe0ff */
[----:B------:R-:W-:Y:S11]  /*4910*/  @!P0 BRA `(.L_x_85) ;  /* 0x0000000000188947 */ /* 0x000ff60003800000 */
[----:B------:R-:W-:Y:S02]  /*4920*/  LOP3.LUT P0, RZ, R147, 0xff, RZ, 0xc0, !PT ;  /* 0x000000ff93ff7812 */ /* 0x000fe4000780c0ff */
[----:B------:R-:W-:Y:S04]  /*4930*/  ISETP.NE.U32.AND P1, PT, R2, RZ, PT ;  /* 0x000000ff0200720c */ /* 0x000fe80003f25070 */
[----:B------:R-:W-:Y:S04]  /*4940*/  ISETP.NE.AND.EX P1, PT, R3, RZ, PT, P1 ;  /* 0x000000ff0300720c */ /* 0x000fe80003f25310 */
[----:B------:R-:W-:Y:S03]  /*4950*/  PLOP3.LUT P1, PT, P1, PT, PT, 0x8, 0x80 ;  /* 0x000000000080781c */ /* 0x000fe60000f2e170 */
[----:B------:R-:W-:Y:S11]  /*4960*/  @P0 ISETP.EQ.AND P1, PT, R71, RZ, PT ;  /* 0x000000ff4700020c */ /* 0x000ff60003f22270 */
[----:B------:R-:W-:Y:S02]  /*4970*/  @!UPT UIADD3 URZ, UPT, UPT, URZ, URZ, URZ ;  /* 0x000000fffffff290 */ /* 0x000fe4000fffe0ff */
.L_x_85:
[----:B------:R-:W2:Y:S01]  /*4980*/  SYNCS.PHASECHK.TRANS64.TRYWAIT P0, [UR17+0x88], R6 ;  /* 0x00008806ff0075a7 */ /* 0x000ea20008001111 */
[----:B------:R-:W-:Y:S02]  /*4990*/  ELECT P2, URZ, PT ;  /* 0x0000000000ff782f */ /* 0x000fe40003840000 */
[----:B------:R-:W-:Y:S01]  /*49a0*/  IADD3 R14, PT, PT, R14, 0x1, RZ ;  /* 0x000000010e0e7810 */ /* 0x000fe20007ffe0ff */
[----:B--2---:R-:W-:Y:S10]  /*49b0*/  @!P0 BRA `(.L_x_86) ;  /* 0x0000003000a08947 */ /* 0x004ff40003800000 */
.L_x_145:
[----:B------:R-:W-:Y:S01]  /*49c0*/  PLOP3.LUT P1, PT, P1, P2, PT, 0xf2, 0x2f ;  /* 0x00000000002f781c */ /* 0x000fe20000f25e72 */
[----:B------:R-:W-:Y:S01]  /*49d0*/  UMOV UR18, 0x0 ;  /* 0x0000000000127882 */ /* 0x000fe20000000000 */
[----:B------:R-:W-:Y:S01]  /*49e0*/  UMOV UR19, 0x10000000 ;  /* 0x1000000000137882 */ /* 0x000fe20000000000 */
[----:B------:R-:W-:Y:S01]  /*49f0*/  UMOV UR12, UR36 ;  /* 0x00000024000c7c82 */ /* 0x000fe20008000000 */
[----:B------:R-:W-:Y:S01]  /*4a00*/  LOP3.LUT R15, R15, 0x1, RZ, 0x3c, !PT ;  /* 0x000000010f0f7812 */ /* 0x000fe200078e3cff */
[----:B------:R-:W-:Y:S01]  /*4a10*/  UPLOP3.LUT UP3, UPT, UPT, UPT, UPT, 0x80, 0x8 ;  /* 0x000000000008789c */ /* 0x000fe20003f6f070 */
[----:B------:R-:W-:Y:S07]  /*4a20*/  UMOV UR36, UR24 ;  /* 0x0000001800247c82 */ /* 0x000fee0008000000 */
[----:B-1----:R-:W-:Y:S01]  /*4a30*/  @!P1 IADD3 R6, P0, PT, R16, 0x580, RZ ;  /* 0x0000058010069810 */ /* 0x002fe20007f1e0ff */
[----:B------:R-:W-:Y:S03]  /*4a40*/  VOTEU.ALL UP0, P1 ;  /* 0x0000000000ff7886 */ /* 0x000fe60000800000 */
[----:B------:R-:W-:Y:S01]  /*4a50*/  @!P1 R2UR UR5, R6 ;  /* 0x00000000060592ca */ /* 0x000fe200000e0000 */
[----:B------:R-:W-:Y:S01]  /*4a60*/  @!P1 IMAD.X R0, RZ, RZ, R17, P0 ;  /* 0x000000ffff009224 */ /* 0x000fe200000e0611 */
[----:B------:R-:W-:Y:S01]  /*4a70*/  @!UP0 USHF.L.U32 UR10, UR45, 0x6, URZ ;  /* 0x000000062d0a8899 */ /* 0x000fe200080006ff */
[----:B------:R-:W-:Y:S01]  /*4a80*/  ISETP.NE.AND P0, PT, R14, 0x2, PT ;  /* 0x000000020e00780c */ /* 0x000fe20003f05270 */
[----:B------:R-:W-:Y:S02]  /*4a90*/  @!UP0 USHF.L.U32 UR11, UR46, 0x7, URZ ;  /* 0x000000072e0b8899 */ /* 0x000fe400080006ff */
[----:B------:R-:W-:Y:S01]  /*4aa0*/  @!P1 R2UR UR4, R0 ;  /* 0x00000000000492ca */ /* 0x000fe200000e0000 */
[----:B------:R-:W-:Y:S01]  /*4ab0*/  @!UP0 UIADD3 UR8, UPT, UPT, UR17, 0x200, URZ ;  /* 0x0000020011088890 */ /* 0x000fe2000fffe0ff */
[----:B------:R-:W-:Y:S01]  /*4ac0*/  SEL R0, RZ, 0x1, P0 ;  /* 0x00000001ff007807 */ /* 0x000fe20000000000 */
[----:B------:R-:W-:Y:S01]  /*4ad0*/  @!UP0 UIADD3 UR9, UPT, UPT, UR17, 0x80, URZ ;  /* 0x0000008011098890 */ /* 0x000fe2000fffe0ff */
[----:B------:R-:W-:Y:S01]  /*4ae0*/  SEL R14, R14, RZ, P0 ;  /* 0x000000ff0e0e7207 */ /* 0x000fe20000000000 */
[----:B------:R-:W-:Y:S01]  /*4af0*/  VOTEU.ALL UP0, P1 ;  /* 0x0000000000ff7886 */ /* 0x000fe20000800000 */
[----:B------:R-:W-:Y:S01]  /*4b00*/  LOP3.LUT R13, R13, R0, RZ, 0x3c, !PT ;  /* 0x000000000d0d7212 */ /* 0x000fe200078e3cff */
[----:B------:R-:W-:Y:S01]  /*4b10*/  IMAD.U32 R6, RZ, RZ, UR5 ;  /* 0x00000005ff067e24 */ /* 0x000fe2000f8e00ff */
[----:B------:R-:W-:Y:S02]  /*4b20*/  UIADD3 UR45, UPT, UPT, UR7, UR57, URZ ;  /* 0x00000039072d7290 */ /* 0x000fe4000fffe0ff */
[----:B------:R-:W-:Y:S03]  /*4b30*/  UIADD3 UR46, UPT, UPT, UR13, UR60, URZ ;  /* 0x0000003c0d2e7290 */ /* 0x000fe6000fffe0ff */
[----:B------:R-:W-:Y:S01]  /*4b40*/  IMAD.U32 R7, RZ, RZ, UR4 ;  /* 0x00000004ff077e24 */ /* 0x000fe2000f8e00ff */
[----:B------:R-:W-:Y:S04]  /*4b50*/  @!P1 R2UR UR4, R6 ;  /* 0x00000000060492ca */ /* 0x000fe800000e0000 */
[----:B------:R-:W-:Y:S11]  /*4b60*/  @!P1 R2UR UR5, R7 ;  /* 0x00000000070592ca */ /* 0x000ff600000e0000 */
[----:B------:R-:W-:Y:S02]  /*4b70*/  @!UPT UIADD3 URZ, UPT, UPT, URZ, URZ, URZ ;  /* 0x000000fffffff290 */ /* 0x000fe4000fffe0ff */
[----:B------:R2:W-:Y:S01]  /*4b80*/  @!UP0 UTMALDG.3D [UR8], [UR4], desc[UR18] ;  /* 0x00001208040085b4 */ /* 0x0005e20008011000 */
[----:B------:R2:W-:Y:S01]  /*4b90*/  @!P1 SYNCS.ARRIVE.TRANS64.RED.A0TR RZ, [UR17+0x80], R12 ;  /* 0x0000800cffff99a7 */ /* 0x0005e20008300411 */
[----:B------:R-:W-:Y:S01]  /*4ba0*/  SYNCS.ARRIVE.TRANS64.RED.A1T0 RZ, [UR48], RZ ;  /* 0x000000ffffff79a7 */ /* 0x000fe20008100430 */
[----:B------:R-:W-:Y:S05]  /*4bb0*/  BRA.U UP1, `(.L_x_87) ;  /* 0xfffffff5018c7547 */ /* 0x000fea000b83ffff */
[----:B------:R-:W-:Y:S07]  /*4bc0*/  MOV R0, UR17 ;  /* 0x0000001100007c02 */ /* 0x000fee0008000f00 */
.L_x_88:
[----:B-1----:R-:W-:-:S04]  /*4bd0*/  SHF.L.U32 R2, R15, 0x1f, RZ ;  /* 0x0000001f0f027819 */ /* 0x002fc800000006ff */
[----:B------:R1:W3:Y:S03]  /*4be0*/  SYNCS.PHASECHK.TRANS64.TRYWAIT P0, [R0+URZ+0x88], R2 ;  /* 0x00008802000075a7 */ /* 0x0002e600080011ff */
[----:B---3--:R-:W-:Y:S05]  /*4bf0*/  @!P0 NANOSLEEP.SYNCS 0x989680 ;  /* 0x009896800000895d */ /* 0x008fea0003900000 */
[----:B------:R-:W3:Y:S02]  /*4c00*/  @!P0 SYNCS.PHASECHK.TRANS64 P0, [R0+URZ+0x88], R2 ;  /* 0x00008802000085a7 */ /* 0x000ee400080010ff */
[----:B--23--:R-:W-:Y:S05]  /*4c10*/  @P0 EXIT ;  /* 0x000000000000094d */ /* 0x00cfea0003800000 */
[----:B------:R-:W-:Y:S05]  /*4c20*/  BRA `(.L_x_88) ;  /* 0xfffffffc00e87947 */ /* 0x000fea000383ffff */
.L_x_79:
[----:B------:R-:W-:-:S06]  /*4c30*/  UISETP.GE.AND UP0, UPT, UR22, 0x4, UPT ;  /* 0x000000041600788c */ /* 0x000fcc000bf06270 */
[----:B------:R-:W-:-:S13]  /*4c40*/  PLOP3.LUT P0, PT, PT, PT, UP0, 0x80, 0x8 ;  /* 0x000000000008781c */ /* 0x000fda0003f0f008 */
[----:B------:R-:W-:Y:S05]  /*4c50*/  @!P0 EXIT ;  /* 0x000000000000894d */ /* 0x000fea0003800000 */
[----:B------:R-:W-:Y:S01]  /*4c60*/  BAR.SYNC.DEFER_BLOCKING 0x6, 0xa0 ;  /* 0x0182800000007b1d */ /* 0x000fe20000010000 */
[C---:B------:R-:W-:Y:S01]  /*4c70*/  IMAD.SHL.U32 R146, R142.reuse, 0x40, RZ ;  /* 0x000000408e927824 */ /* 0x040fe200078e00ff */
[C---:B------:R-:W-:Y:S01]  /*4c80*/  R2P PR, R142.reuse, 0x6 ;  /* 0x000000068e007804 */ /* 0x040fe20000000000 */
[C---:B------:R-:W-:Y:S01]  /*4c90*/  IMAD.SHL.U32 R4, R142.reuse, 0x8, RZ ;  /* 0x000000088e047824 */ /* 0x040fe200078e00ff */
[----:B------:R-:W-:Y:S01]  /*4ca0*/  SHF.L.U32 R69, R142, 0x10, RZ ;  /* 0x000000108e457819 */ /* 0x000fe200000006ff */
[----:B------:R-:W-:Y:S01]  /*4cb0*/  IMAD.MOV.U32 R144, RZ, RZ, 0x20 ;  /* 0x00000020ff907424 */ /* 0x000fe200078e00ff */
[----:B------:R-:W-:Y:S02]  /*4cc0*/  UMOV UR44, 0x400 ;  /* 0x00000400002c7882 */ /* 0x000fe40000000000 */
[----:B------:R-:W1:Y:S01]  /*4cd0*/  LDC.64 R138, c[0x0][0x888] ;  /* 0x00022200ff8a7b82 */ /* 0x000e620000000a00 */
[----:B------:R-:W-:Y:S01]  /*4ce0*/  ULEA UR44, UR48, UR44, 0x18 ;  /* 0x0000002c302c7291 */ /* 0x000fe2000f8ec0ff */
[----:B------:R-:W-:Y:S01]  /*4cf0*/  LOP3.LUT R5, R146, 0x180, RZ, 0xc0, !PT ;  /* 0x0000018092057812 */ /* 0x000fe200078ec0ff */
[----:B------:R-:W-:Y:S01]  /*4d00*/  IMAD.MOV.U32 R145, RZ, RZ, 0x10 ;  /* 0x00000010ff917424 */ /* 0x000fe200078e00ff */
[----:B------:R-:W-:Y:S01]  /*4d10*/  SEL R144, R144, 0xffffffe0, !P2 ;  /* 0xffffffe090907807 */ /* 0x000fe20005000000 */
[----:B------:R-:W-:Y:S01]  /*4d20*/  UIADD3 UR4, UPT, UPT, UR44, 0x2200, URZ ;  /* 0x000022002c047890 */ /* 0x000fe2000fffe0ff */
[----:B------:R-:W-:Y:S01]  /*4d30*/  LOP3.LUT R4, R5, 0x30, R4, 0xf8, !PT ;  /* 0x0000003005047812 */ /* 0x000fe200078ef804 */
[----:B------:R-:W-:Y:S01]  /*4d40*/  HFMA2 R149, -RZ, RZ, 0, 0 ;  /* 0x00000000ff957431 */ /* 0x000fe200000001ff */
[----:B------:R-:W2:Y:S01]  /*4d50*/  LDC.64 R140, c[0x0][0x890] ;  /* 0x00022400ff8c7b82 */ /* 0x000ea20000000a00 */
[----:B------:R-:W-:Y:S01]  /*4d60*/  SEL R145, R145, 0xfffffff0, !P1 ;  /* 0xfffffff091917807 */ /* 0x000fe20004800000 */
[----:B------:R-:W-:Y:S01]  /*4d70*/  IMAD.MOV.U32 R68, RZ, RZ, RZ ;  /* 0x000000ffff447224 */ /* 0x000fe200078e00ff */
[----:B------:R-:W-:Y:S01]  /*4d80*/  LOP3.LUT R146, R4, 0x1e40, R146, 0xf8, !PT ;  /* 0x00001e4004927812 */ /* 0x000fe200078ef892 */
[----:B------:R-:W-:Y:S01]  /*4d90*/  IMAD.MOV.U32 R152, RZ, RZ, RZ ;  /* 0x000000ffff987224 */ /* 0x000fe200078e00ff */
[----:B------:R-:W-:-:S02]  /*4da0*/  SHF.R.U32.HI R143, RZ, 0x4, R144 ;  /* 0x00000004ff8f7819 */ /* 0x000fc40000011690 */
[----:B------:R-:W-:Y:S02]  /*4db0*/  CS2R R150, SRZ ;  /* 0x0000000000967805 */ /* 0x000fe4000001ff00 */
[----:B------:R-:W-:Y:S01]  /*4dc0*/  LOP3.LUT R69, R69, 0x600000, RZ, 0xc0, !PT ;  /* 0x0060000045457812 */ /* 0x000fe200078ec0ff */
[----:B------:R-:W3:Y:S01]  /*4dd0*/  LDC.64 R136, c[0x0][0x8b0] ;  /* 0x00022c00ff887b82 */ /* 0x000ee20000000a00 */
[----:B------:R-:W4:Y:S01]  /*4de0*/  LDS R0, [UR44+0x150] ;  /* 0x0001502cff007984 */ /* 0x000f220008000800 */
[----:B------:R-:W-:Y:S01]  /*4df0*/  VIADD R4, R146, UR44 ;  /* 0x0000002c92047c36 */ /* 0x000fe20008000000 */
[----:B------:R-:W-:Y:S01]  /*4e00*/  LEA.HI R143, R145, R143, RZ, 0x1c ;  /* 0x0000008f918f7211 */ /* 0x000fe200078fe0ff */
[----:B------:R-:W-:Y:S01]  /*4e10*/  IMAD.U32 R153, RZ, RZ, UR4 ;  /* 0x00000004ff997e24 */ /* 0x000fe2000f8e00ff */
[----:B------:R-:W1:Y:S01]  /*4e20*/  LDCU UR50, c[0x0][0x370] ;  /* 0x00006e00ff3277ac */ /* 0x000e620008000800 */
[--C-:B------:R-:W-:Y:S01]  /*4e30*/  IMAD.IADD R144, R144, 0x1, R4.reuse ;  /* 0x0000000190907824 */ /* 0x100fe200078e0204 */
[----:B------:R-:W-:Y:S01]  /*4e40*/  LEA R143, R143, R4, 0x4 ;  /* 0x000000048f8f7211 */ /* 0x000fe200078e20ff */
[----:B------:R-:W1:Y:S01]  /*4e50*/  LDC.64 R134, c[0x0][0x8a8] ;  /* 0x00022a00ff867b82 */ /* 0x000e620000000a00 */
[----:B------:R-:W-:Y:S01]  /*4e60*/  IMAD.IADD R145, R145, 0x1, R4 ;  /* 0x0000000191917824 */ /* 0x000fe200078e0204 */
[----:B------:R-:W1:Y:S01]  /*4e70*/  LDCU.64 UR62, c[0x0][0x348] ;  /* 0x00006900ff3e77ac */ /* 0x000e620008000a00 */
[----:B------:R-:W1:Y:S01]  /*4e80*/  LDCU UR41, c[0x0][0xb0c] ;  /* 0x00016180ff2977ac */ /* 0x000e620008000800 */
[----:B------:R-:W1:Y:S01]  /*4e90*/  LDCU UR39, c[0x0][0xb30] ;  /* 0x00016600ff2777ac */ /* 0x000e620008000800 */
[----:B------:R-:W1:Y:S01]  /*4ea0*/  LDCU.64 UR58, c[0x0][0x888] ;  /* 0x00011100ff3a77ac */ /* 0x000e620008000a00 */
[----:B------:R-:W1:Y:S01]  /*4eb0*/  LDCU.64 UR42, c[0x0][0xb28] ;  /* 0x00016500ff2a77ac */ /* 0x000e620008000a00 */
[----:B------:R-:W1:Y:S01]  /*4ec0*/  LDCU.128 UR52, c[0x0][0xb10] ;  /* 0x00016200ff3477ac */ /* 0x000e620008000c00 */
[----:B------:R-:W1:Y:S01]  /*4ed0*/  LDCU UR49, c[0x0][0x374] ;  /* 0x00006e80ff3177ac */ /* 0x000e620008000800 */
[----:B------:R-:W-:Y:S01]  /*4ee0*/  UIADD3 UR56, UPT, UPT, UR44, 0x200, URZ ;  /* 0x000002002c387890 */ /* 0x000fe2000fffe0ff */
[----:B--2-4-:R-:W-:-:S11]  /*4ef0*/  IMAD.IADD R69, R0, 0x1, R69 ;  /* 0x0000000100457824 */ /* 0x014fd600078e0245 */
.L_x_106:
[----:B------:R-:W-:Y:S02]  /*4f00*/  LEA R3, R149, UR44, 0x3 ;  /* 0x0000002c95037c11 */ /* 0x000fe4000f8e18ff */
[----:B------:R-:W-:Y:S02]  /*4f10*/  SHF.L.U32 R0, R151, 0x1f, RZ ;  /* 0x0000001f97007819 */ /* 0x000fe400000006ff */
[----:B------:R-:W-:Y:S02]  /*4f20*/  LEA R4, R149, UR44, 0x4 ;  /* 0x0000002c95047c11 */ /* 0x000fe4000f8e20ff */
[----:B--2---:R-:W2:Y:S02]  /*4f30*/  SYNCS.PHASECHK.TRANS64.TRYWAIT P0, [R3+URZ+0xa0], R0 ;  /* 0x0000a000030075a7 */ /* 0x004ea400080011ff */
[----:B-12---:R-:W-:Y:S05]  /*4f40*/  @!P0 BRA `(.L_x_89) ;  /* 0x0000002c00548947 */ /* 0x006fea0003800000 */
.L_x_146:
[----:B------:R-:W4:Y:S01]  /*4f50*/  LDS.128 R4, [R4+0x130] ;  /* 0x0001300004047984 */ /* 0x000f220000000c00 */
[----:B------:R-:W-:Y:S01]  /*4f60*/  UISETP.GE.AND UP0, UPT, UR40, 0x1, UPT ;  /* 0x000000012800788c */ /* 0x000fe2000bf06270 */
[----:B------:R-:W-:Y:S01]  /*4f70*/  @!PT LDS RZ, [RZ] ;  /* 0x00000000fffff984 */ /* 0x000fe20000000800 */
[----:B------:R-:W-:Y:S01]  /*4f80*/  @!PT LDS RZ, [RZ] ;  /* 0x00000000fffff984 */ /* 0x000fe20000000800 */
[----:B------:R-:W-:Y:S01]  /*4f90*/  @!PT LDS RZ, [RZ] ;  /* 0x00000000fffff984 */ /* 0x000fe20000000800 */
[----:B------:R-:W-:Y:S01]  /*4fa0*/  @!PT LDS RZ, [RZ] ;  /* 0x00000000fffff984 */ /* 0x000fe20000000800 */
[----:B------:R1:W-:Y:S06]  /*4fb0*/  MEMBAR.ALL.CTA ;  /* 0x0000000000007992 */ /* 0x0003ec0000008000 */
[----:B-1----:R-:W1:Y:S01]  /*4fc0*/  FENCE.VIEW.ASYNC.S ;  /* 0x00000000000073c6 */ /* 0x002e620000000000 */
[----:B----4-:R-:W-:Y:S11]  /*4fd0*/  LOP3.LUT P0, RZ, R6, 0x1, RZ, 0xc0, !PT ;  /* 0x0000000106ff7812 */ /* 0x010ff6000780c0ff */
[----:B------:R-:W-:Y:S02]  /*4fe0*/  @!UPT UIADD3 URZ, UPT, UPT, URZ, URZ, URZ ;  /* 0x000000fffffff290 */ /* 0x000fe4000fffe0ff */
[----:B-1----:R-:W-:Y:S01]  /*4ff0*/  VOTEU.ANY UP1, P0 ;  /* 0x0000000000ff7886 */ /* 0x002fe20000020100 */
[----:B------:R-:W-:Y:S01]  /*5000*/  PLOP3.LUT P0, PT, PT, PT, UP1, 0x80, 0x8 ;  /* 0x000000000008781c */ /* 0x000fe20003f0f018 */
[----:B------:R-:W-:Y:S11]  /*5010*/  UP2UR UR47, UPR, URZ, 0x2 ;  /* 0x00000002ff2f7883 */ /* 0x000ff60008000000 */
[----:B------:R-:W-:Y:S01]  /*5020*/  @!UPT UIADD3 URZ, UPT, UPT, URZ, URZ, URZ ;  /* 0x000000fffffff290 */ /* 0x000fe2000fffe0ff */
        /* <DEDUP_REMOVED lines=13> */
[----:B------:R-:W2:Y:S01]  /*5100*/  LDCU UR12, c[0x0][0xb20] ;  /* 0x00016400ff0c77ac */ /* 0x000ea20008000800 */
[----:B------:R-:W-:Y:S02]  /*5110*/  UIMAD.WIDE.U32 UR4, UR49, UR55, URZ ;  /* 0x00000037310472a5 */ /* 0x000fe4000f8e00ff */
[----:B------:R-:W-:Y:S02]  /*5120*/  UIMAD.WIDE.U32 UR6, UR50, UR52, URZ ;  /* 0x00000034320672a5 */ /* 0x000fe4000f8e00ff */
[----:B------:R-:W-:Y:S02]  /*5130*/  UISETP.NE.AND UP0, UPT, UR54, 0x1, UPT ;  /* 0x000000013600788c */ /* 0x000fe4000bf05270 */
[----:B------:R-:W-:Y:S02]  /*5140*/  UIMAD.WIDE.U32 UR8, UR37, UR55, URZ ;  /* 0x00000037250872a5 */ /* 0x000fe4000f8e00ff */
[----:B------:R-:W-:Y:S02]  /*5150*/  UIMAD.WIDE.U32 UR10, UR38, UR52, URZ ;  /* 0x00000034260a72a5 */ /* 0x000fe4000f8e00ff */
[----:B------:R-:W-:Y:S02]  /*5160*/  UISETP.NE.AND UP1, UPT, UR41, 0x1, UPT ;  /* 0x000000012900788c */ /* 0x000fe4000bf25270 */
[----:B------:R-:W-:Y:S01]  /*5170*/  UISETP.NE.AND UP2, UPT, UR40, 0x1, UPT ;  /* 0x000000012800788c */ /* 0x000fe2000bf45270 */
[----:B------:R-:W-:Y:S02]  /*5180*/  UMOV UR4, UR5 ;  /* 0x0000000500047c82 */ /* 0x000fe40008000000 */
[----:B--2---:R-:W-:Y:S03]  /*5190*/  USHF.R.U32.HI UR5, URZ, UR12, UR4 ;  /* 0x0000000cff057299 */ /* 0x004fe60008011604 */
[----:B------:R-:W-:Y:S02]  /*51a0*/  UMOV UR4, UR7 ;  /* 0x0000000700047c82 */ /* 0x000fe40008000000 */
[----:B------:R-:W-:Y:S02]  /*51b0*/  USHF.R.U32.HI UR7, URZ, UR53, UR4 ;  /* 0x00000035ff077299 */ /* 0x000fe40008011604 */
[----:B------:R-:W-:Y:S02]  /*51c0*/  USEL UR4, UR49, UR5, !UP0 ;  /* 0x0000000531047287 */ /* 0x000fe4000c000000 */
[----:B------:R-:W-:Y:S01]  /*51d0*/  USEL UR7, UR50, UR7, !UP1 ;  /* 0x0000000732077287 */ /* 0x000fe2000c800000 */
[----:B------:R-:W-:Y:S01]  /*51e0*/  UMOV UR5, UR9 ;  /* 0x0000000900057c82 */ /* 0x000fe20008000000 */
[----:B------:R-:W-:Y:S02]  /*51f0*/  UIMAD.WIDE.U32 UR8, UR4, UR42, URZ ;  /* 0x0000002a040872a5 */ /* 0x000fe4000f8e00ff */
[----:B------:R-:W-:Y:S03]  /*5200*/  USHF.R.U32.HI UR6, URZ, UR12, UR5 ;  /* 0x0000000cff067299 */ /* 0x000fe60008011605 */
[----:B------:R-:W-:Y:S01]  /*5210*/  UMOV UR5, UR11 ;  /* 0x0000000b00057c82 */ /* 0x000fe20008000000 */
[----:B------:R-:W-:Y:S02]  /*5220*/  UIMAD.WIDE.U32 UR10, UR7, UR42, URZ ;  /* 0x0000002a070a72a5 */ /* 0x000fe4000f8e00ff */
[----:B------:R-:W-:Y:S02]  /*5230*/  USHF.R.U32.HI UR12, URZ, UR53, UR5 ;  /* 0x00000035ff0c7299 */ /* 0x000fe40008011605 */
[----:B------:R-:W-:Y:S01]  /*5240*/  USEL UR6, UR37, UR6, !UP0 ;  /* 0x0000000625067287 */ /* 0x000fe2000c000000 */
[----:B------:R-:W-:Y:S02]  /*5250*/  UMOV UR5, UR9 ;  /* 0x0000000900057c82 */ /* 0x000fe40008000000 */
[----:B------:R-:W-:Y:S01]  /*5260*/  UMOV UR10, UR11 ;  /* 0x0000000b000a7c82 */ /* 0x000fe20008000000 */
[----:B------:R-:W-:Y:S02]  /*5270*/  @UP2 USHF.R.U32.HI UR4, URZ, UR43, UR5 ;  /* 0x0000002bff042299 */ /* 0x000fe40008011605 */
[----:B------:R-:W-:Y:S02]  /*5280*/  @UP2 USHF.R.U32.HI UR7, URZ, UR43, UR10 ;  /* 0x0000002bff072299 */ /* 0x000fe4000801160a */
[----:B------:R-:W-:Y:S02]  /*5290*/  UIMAD UR4, UR40, UR4, URZ ;  /* 0x00000004280472a4 */ /* 0x000fe4000f8e02ff */
[----:B------:R-:W-:Y:S02]  /*52a0*/  UIMAD.WIDE.U32 UR10, UR6, UR42, URZ ;  /* 0x0000002a060a72a5 */ /* 0x000fe4000f8e00ff */
[----:B------:R-:W-:Y:S02]  /*52b0*/  USEL UR5, UR38, UR12, !UP1 ;  /* 0x0000000c26057287 */ /* 0x000fe4000c800000 */
[----:B------:R-:W-:Y:S02]  /*52c0*/  UIMAD UR8, UR40, UR7, URZ ;  /* 0x00000007280872a4 */ /* 0x000fe4000f8e02ff */
[----:B------:R-:W-:Y:S03]  /*52d0*/  UISETP.GE.AND UP0, UPT, UR6, UR4, UPT ;  /* 0x000000040600728c */ /* 0x000fe6000bf06270 */
[----:B------:R-:W-:Y:S01]  /*52e0*/  UMOV UR4, UR11 ;  /* 0x0000000b00047c82 */ /* 0x000fe20008000000 */
[----:B------:R-:W-:Y:S02]  /*52f0*/  UISETP.GE.OR UP0, UPT, UR5, UR8, UP0 ;  /* 0x000000080500728c */ /* 0x000fe40008706670 */
[----:B------:R-:W-:Y:S02]  /*5300*/  USHF.R.U32.HI UR4, URZ, UR43, UR4 ;  /* 0x0000002bff047299 */ /* 0x000fe40008011604 */
[----:B------:R-:W-:Y:S02]  /*5310*/  UIMAD.WIDE.U32 UR8, UR5, UR42, URZ ;  /* 0x0000002a050872a5 */ /* 0x000fe4000f8e00ff */
[----:B------:R-:W-:Y:S02]  /*5320*/  USEL UR11, UR6, UR4, !UP2 ;  /* 0x00000004060b7287 */ /* 0x000fe4000d000000 */
[----:B------:R-:W-:Y:S02]  /*5330*/  UIADD3 UR8, UPT, UPT, -UR5, URZ, URZ ;  /* 0x000000ff05087290 */ /* 0x000fe4000fffe1ff */
[----:B------:R-:W-:Y:S01]  /*5340*/  UIADD3 UR10, UPT, UPT, -UR11, URZ, URZ ;  /* 0x000000ff0b0a7290 */ /* 0x000fe2000fffe1ff */
[----:B------:R-:W-:Y:S01]  /*5350*/  @!UP0 UMOV UR4, UR9 ;  /* 0x0000000900048c82 */ /* 0x000fe20008000000 */
[----:B------:R-:W-:Y:S02]  /*5360*/  UIADD3 UR9, UPT, UPT, -UR6, URZ, URZ ;  /* 0x000000ff06097290 */ /* 0x000fe4000fffe1ff */
[----:B------:R-:W-:Y:S02]  /*5370*/  @!UP0 USHF.R.U32.HI UR4, URZ, UR43, UR4 ;  /* 0x0000002bff048299 */ /* 0x000fe40008011604 */
[----:B------:R-:W-:Y:S02]  /*5380*/  UIMAD UR10, UR40, UR10, UR6 ;  /* 0x0000000a280a72a4 */ /* 0x000fe4000f8e0206 */
[----:B------:R-:W-:Y:S04]  /*5390*/  @!UP0 USEL UR4, UR5, UR4, !UP2 ;  /* 0x0000000405048287 */ /* 0x000fe8000d000000 */
[----:B------:R-:W-:Y:S02]  /*53a0*/  @!UP0 UIMAD UR10, UR7, UR10, UR4 ;  /* 0x0000000a070a82a4 */ /* 0x000fe4000f8e0204 */
[----:B------:R-:W-:Y:S02]  /*53b0*/  @!UP0 UIADD3 UR11, UPT, UPT, UR11, -UR4, URZ ;  /* 0x800000040b0b8290 */ /* 0x000fe4000fffe0ff */
[----:B------:R-:W-:Y:S02]  /*53c0*/  UIMAD UR7, UR41, UR8, UR38 ;  /* 0x00000008290772a4 */ /* 0x000fe4000f8e0226 */
[----:B------:R-:W-:Y:S02]  /*53d0*/  @!UP0 UIMAD UR6, UR11, UR40, UR5 ;  /* 0x000000280b0682a4 */ /* 0x000fe4000f8e0205 */
[----:B------:R-:W-:Y:S01]  /*53e0*/  UIMAD UR4, UR54, UR9, UR37 ;  /* 0x00000009360472a4 */ /* 0x000fe2000f8e0225 */
[----:B------:R-:W-:Y:S02]  /*53f0*/  @!UP0 UMOV UR5, UR10 ;  /* 0x0000000a00058c82 */ /* 0x000fe40008000000 */
[----:B------:R-:W-:Y:S02]  /*5400*/  UIMAD UR38, UR5, UR41, UR7 ;  /* 0x00000029052672a4 */ /* 0x000fe4000f8e0207 */
[----:B------:R-:W-:Y:S11]  /*5410*/  UIMAD UR37, UR6, UR54, UR4 ;  /* 0x00000036062572a4 */ /* 0x000ff6000f8e0204 */
[----:B------:R-:W-:Y:S01]  /*5420*/  @!UPT UIADD3 URZ, UPT, UPT, URZ, URZ, URZ ;  /* 0x000000fffffff290 */ /* 0x000fe2000fffe0ff */
.L_x_90:
[----:B------:R-:W-:Y:S01]  /*5430*/  UISETP.NE.AND UP0, UPT, UR39, 0x1, UPT ;  /* 0x000000012700788c */ /* 0x000fe2000bf05270 */
[----:B------:R-:W-:Y:S10]  /*5440*/  IADD3 R149, PT, PT, R149, 0x1, RZ ;  /* 0x0000000195957810 */ /* 0x000ff40007ffe0ff */
[----:B------:R-:W2:Y:S01]  /*5450*/  @!UP0 LDCU.128 UR12, c[0x0][0xb10] ;  /* 0x00016200ff0c87ac */ /* 0x000ea20008000c00 */
[----:B------:R-:W4:Y:S01]  /*5460*/  @!UP0 LDCU UR5, c[0x0][0xb0c] ;  /* 0x00016180ff0587ac */ /* 0x000f220008000800 */
[----:B------:R-:W3:Y:S01]  /*5470*/  @!UP0 LDCU UR10, c[0x0][0xb20] ;  /* 0x00016400ff0a87ac */ /* 0x000ee20008000800 */
[----:B--2---:R-:W-:Y:S02]  /*5480*/  UIMAD.WIDE.U32 UR8, UR38, UR12, URZ ;  /* 0x0000000c260872a5 */ /* 0x004fe4000f8e00ff */
[----:B------:R-:W-:Y:S02]  /*5490*/  UIMAD.WIDE.U32 UR6, UR37, UR15, URZ ;  /* 0x0000000f250672a5 */ /* 0x000fe4000f8e00ff */
[----:B------:R-:W-:Y:S03]  /*54a0*/  @!UP0 UISETP.NE.AND UP1, UPT, UR14, 0x1, UPT ;  /* 0x000000010e00888c */ /* 0x000fe6000bf25270 */
[----:B------:R-:W-:Y:S01]  /*54b0*/  @!UP0 UMOV UR4, UR9 ;  /* 0x0000000900048c82 */ /* 0x000fe20008000000 */
[----:B----4-:R-:W-:Y:S02]  /*54c0*/  @!UP0 UISETP.NE.AND UP2, UPT, UR5, 0x1, UPT ;  /* 0x000000010500888c */ /* 0x010fe4000bf45270 */
[----:B------:R-:W-:Y:S01]  /*54d0*/  @!UP0 USHF.R.U32.HI UR4, URZ, UR13, UR4 ;  /* 0x0000000dff048299 */ /* 0x000fe20008011604 */
[----:B------:R-:W-:Y:S02]  /*54e0*/  @!UP0 UMOV UR6, UR7 ;  /* 0x0000000700068c82 */ /* 0x000fe40008000000 */
[----:B---3--:R-:W-:Y:S02]  /*54f0*/  @!UP0 USHF.R.U32.HI UR6, URZ, UR10, UR6 ;  /* 0x0000000aff068299 */ /* 0x008fe40008011606 */
[----:B------:R-:W-:Y:S02]  /*5500*/  @!UP0 USEL UR7, UR38, UR4, !UP2 ;  /* 0x0000000426078287 */ /* 0x000fe4000d000000 */
[----:B------:R-:W-:Y:S04]  /*5510*/  @!UP0 USEL UR6, UR37, UR6, !UP1 ;  /* 0x0000000625068287 */ /* 0x000fe8000c800000 */
[----:B------:R-:W-:Y:S02]  /*5520*/  @!UP0 UIADD3 UR4, UPT, UPT, -UR7, UR6, URZ ;  /* 0x0000000607048290 */ /* 0x000fe4000fffe1ff */
[----:B------:R-:W-:Y:S02]  /*5530*/  @!UP0 UIADD3 UR6, UPT, UPT, UR7, -UR6, URZ ;  /* 0x8000000607068290 */ /* 0x000fe4000fffe0ff */
[----:B------:R-:W-:Y:S02]  /*5540*/  @!UP0 UIMAD UR38, UR4, UR5, UR38 ;  /* 0x00000005042682a4 */ /* 0x000fe4000f8e0226 */
[----:B------:R-:W-:Y:S02]  /*5550*/  @!UP0 UIMAD UR37, UR6, UR14, UR37 ;  /* 0x0000000e062582a4 */ /* 0x000fe4000f8e0225 */
[----:B------:R-:W-:Y:S09]  /*5560*/  ULOP3.LUT UP0, URZ, UR56, 0x1b0, URZ, 0xc0, !UPT ;  /* 0x000001b038ff7892 */ /* 0x000ff2000f80c0ff */
[----:B------:R-:W-:Y:S05]  /*5570*/  BRA.U !UP0, `(.L_x_91) ;  /* 0x0000000108407547 */ /* 0x000fea000b800000 */
[----:B------:R-:W2:Y:S01]  /*5580*/  LDCU.64 UR8, c[0x4][0x80] ;  /* 0x01001000ff0877ac */ /* 0x000ea20008000a00 */
[----:B------:R-:W-:Y:S01]  /*5590*/  MOV R3, 0x0 ;  /* 0x0000000000037802 */ /* 0x000fe20000000f00 */
[----:B------:R-:W-:Y:S02]  /*55a0*/  HFMA2 R12, -RZ, RZ, 0, 5.9604644775390625e-08 ;  /* 0x00000001ff0c7431 */ /* 0x000fe400000001ff */
[----:B------:R-:W-:Y:S02]  /*55b0*/  IMAD.MOV.U32 R8, RZ, RZ, 0x70 ;  /* 0x00000070ff087424 */ /* 0x000fe400078e00ff */
[----:B------:R-:W-:Y:S01]  /*55c0*/  IMAD.MOV.U32 R13, RZ, RZ, RZ ;  /* 0x000000ffff0d7224 */ /* 0x000fe200078e00ff */
[----:B------:R-:W3:Y:S01]  /*55d0*/  LDCU.64 UR6, c[0x4][0x88] ;  /* 0x01001100ff0677ac */ /* 0x000ee20008000a00 */
[----:B------:R-:W4:Y:S01]  /*55e0*/  LDC.64 R2, c[0x4][R3] ;  /* 0x0100000003027b82 */ /* 0x000f220000000a00 */
[----:B------:R-:W1:Y:S01]  /*55f0*/  LDCU.64 UR4, c[0x4][0x8] ;  /* 0x01000100ff0477ac */ /* 0x000e620008000a00 */
[----:B--2---:R-:W-:Y:S01]  /*5600*/  MOV R5, UR9 ;  /* 0x0000000900057c02 */ /* 0x004fe20008000f00 */
[----:B------:R-:W-:Y:S01]  /*5610*/  IMAD.U32 R4, RZ, RZ, UR8 ;  /* 0x00000008ff047e24 */ /* 0x000fe2000f8e00ff */
[----:B---3--:R-:W-:Y:S01]  /*5620*/  MOV R7, UR7 ;  /* 0x0000000700077c02 */ /* 0x008fe20008000f00 */
[----:B------:R-:W-:Y:S01]  /*5630*/  IMAD.U32 R6, RZ, RZ, UR6 ;  /* 0x00000006ff067e24 */ /* 0x000fe2000f8e00ff */
[----:B-1----:R-:W-:Y:S01]  /*5640*/  MOV R11, UR5 ;  /* 0x00000005000b7c02 */ /* 0x002fe20008000f00 */
[----:B------:R-:W-:Y:S02]  /*5650*/  IMAD.U32 R10, RZ, RZ, UR4 ;  /* 0x00000004ff0a7e24 */ /* 0x000fe4000f8e00ff */
[----:B------:R-:W-:Y:S07]  /*5660*/  LEPC R20, `(.L_x_91) ;  /* 0x000000001014794e */ /* 0x000fee0000000000 */
[----:B----45:R-:W-:Y:S05]  /*5670*/  CALL.ABS.NOINC R2 ;  /* 0x0000000002007343 */ /* 0x030fea0003c00000 */
.L_x_91:
[----:B------:R-:W-:Y:S01]  /*5680*/  LOP3.LUT P0, RZ, R153, 0x1b0, RZ, 0xc0, !PT ;  /* 0x000001b099ff7812 */ /* 0x000fe2000780c0ff */
[----:B------:R-:W-:Y:S11]  /*5690*/  BSSY.RECONVERGENT B6, `(.L_x_92) ;  /* 0x0000013000067945 */ /* 0x000ff60003800200 */
[----:B------:R-:W-:Y:S01]  /*56a0*/  @!UPT UIADD3 URZ, UPT, UPT, URZ, URZ, URZ ;  /* 0x000000fffffff290 */ /* 0x000fe2000fffe0ff */
[----:B------:R-:W-:Y:S05]  /*56b0*/  @!P0 BRA `(.L_x_93) ;  /* 0x0000000000408947 */ /* 0x000fea0003800000 */
        /* <DEDUP_REMOVED lines=16> */
.L_x_93:
[----:B------:R-:W-:Y:S05]  /*57c0*/  BSYNC.RECONVERGENT B6 ;  /* 0x0000000000067941 */ /* 0x000fea0003800200 */
.L_x_92:
[----:B------:R-:W-:Y:S01]  /*57d0*/  ISETP.NE.U32.AND P3, PT, R140, RZ, PT ;  /* 0x000000ff8c00720c */ /* 0x000fe20003f65070 */
[----:B------:R-:W-:Y:S01]  /*57e0*/  UISETP.NE.AND UP1, UPT, UR61, URZ, UPT ;  /* 0x000000ff3d00728c */ /* 0x000fe2000bf25270 */
[----:B------:R-:W-:Y:S02]  /*57f0*/  ISETP.NE.U32.AND P4, PT, R136, RZ, PT ;  /* 0x000000ff8800720c */ /* 0x000fe40003f85070 */
[----:B------:R-:W-:Y:S02]  /*5800*/  ISETP.NE.AND.EX P3, PT, R141, RZ, PT, P3 ;  /* 0x000000ff8d00720c */ /* 0x000fe40003f65330 */
[----:B------:R-:W-:Y:S02]  /*5810*/  PLOP3.LUT P1, PT, PT, PT, PT, 0x8, 0x80 ;  /* 0x000000000080781c */ /* 0x000fe40003f2e170 */
[----:B------:R-:W-:Y:S02]  /*5820*/  PLOP3.LUT P0, PT, PT, PT, UP1, 0x80, 0x8 ;  /* 0x000000000008781c */ /* 0x000fe40003f0f018 */
[----:B------:R-:W-:Y:S02]  /*5830*/  ISETP.NE.AND.EX P4, PT, R137, RZ, PT, P4 ;  /* 0x000000ff8900720c */ /* 0x000fe40003f85340 */
[----:B------:R-:W2:Y:S09]  /*5840*/  @UP1 LDCU.64 UR4, c[0x0][0x888] ;  /* 0x00011100ff0417ac */ /* 0x000eb20008000a00 */
[----:B------:R-:W-:Y:S01]  /*5850*/  @P0 PLOP3.LUT P1, PT, P3, PT, PT, 0x80, 0x8 ;  /* 0x000000000008081c */ /* 0x000fe20001f2f070 */
[----:B--2---:R-:W-:Y:S04]  /*5860*/  @UP1 UISETP.NE.U32.AND UP0, UPT, UR4, URZ, UPT ;  /* 0x000000ff0400128c */ /* 0x004fe8000bf05070 */
[----:B------:R-:W-:Y:S04]  /*5870*/  @UP1 UISETP.NE.AND.EX UP0, UPT, UR5, URZ, UPT, UP0 ;  /* 0x000000ff0500128c */ /* 0x000fe8000bf05300 */
[----:B------:R-:W-:Y:S01]  /*5880*/  @UP1 USEL UR4, URZ, 0xffffffff, UP0 ;  /* 0xffffffffff041887 */ /* 0x000fe20008000000 */
[----:B------:R-:W-:Y:S11]  /*5890*/  @!P3 BRA `(.L_x_94) ;  /* 0x000000000030b947 */ /* 0x000ff60003800000 */
        /* <DEDUP_REMOVED lines=12> */
.L_x_94:
[----:B------:R-:W-:Y:S05]  /*5960*/  @!P4 BRA `(.L_x_95) ;  /* 0x000000000024c947 */ /* 0x000fea0003800000 */
[----:B------:R-:W-:Y:S01]  /*5970*/  ISETP.NE.U32.AND P2, PT, R134, RZ, PT ;  /* 0x000000ff8600720c */ /* 0x000fe20003f45070 */
[----:B------:R-:W2:Y:S03]  /*5980*/  LDCU.64 UR6, c[0x0][0x358] ;  /* 0x00006b00ff0677ac */ /* 0x000ea60008000a00 */
[----:B------:R-:W-:Y:S11]  /*5990*/  ISETP.NE.AND.EX P2, PT, R135, RZ, PT, P2 ;  /* 0x000000ff8700720c */ /* 0x000ff60003f45320 */
[----:B------:R-:W-:Y:S02]  /*59a0*/  @!UPT UIADD3 URZ, UPT, UPT, URZ, URZ, URZ ;  /* 0x000000fffffff290 */ /* 0x000fe4000fffe0ff */
[----:B------:R-:W4:Y:S01]  /*59b0*/  @P2 LDC.64 R2, c[0x0][0x8a8] ;  /* 0x00022a00ff022b82 */ /* 0x000f220000000a00 */
[----:B-1----:R-:W-:Y:S04]  /*59c0*/  @P2 IMAD R0, R136, UR36, RZ ;  /* 0x0000002488002c24 */ /* 0x002fe8000f8e02ff */
[----:B----4-:R-:W-:Y:S05]  /*59d0*/  @P2 IMAD.WIDE R2, R0, 0x4, R2 ;  /* 0x0000000400022825 */ /* 0x010fea00078e0202 */
[----:B--2--5:R2:W5:Y:S02]  /*59e0*/  @P2 LDG.E R70, desc[UR6][R2.64] ;  /* 0x0000000602462981 */ /* 0x024564000c1e1900 */
[----:B--2---:R-:W4:Y:S02]  /*59f0*/  @!P2 LDC R70, c[0x0][0x8a0] ;  /* 0x00022800ff46ab82 */ /* 0x004f240000000800 */
.L_x_95:
[----:B---3-5:R-:W-:Y:S01]  /*5a00*/  @P0 ISETP.NE.AND P4, PT, R71, RZ, PT ;  /* 0x000000ff4700020c */ /* 0x028fe20003f85270 */
[----:B-1----:R-:W-:Y:S01]  /*5a10*/  IMAD.U32 R0, RZ, RZ, UR4 ;  /* 0x00000004ff007e24 */ /* 0x002fe2000f8e00ff */
[----:B------:R-:W-:Y:S01]  /*5a20*/  @P0 LOP3.LUT P2, RZ, R147, 0xff, RZ, 0xc0, !PT ;  /* 0x000000ff93ff0812 */ /* 0x000fe2000784c0ff */
[----:B------:R-:W-:Y:S01]  /*5a30*/  BSSY B1, `(.L_x_96) ;  /* 0x000003d000017945 */ /* 0x000fe20003800000 */
[----:B------:R-:W-:Y:S02]  /*5a40*/  @P0 SEL R2, RZ, 0xffffffff, P4 ;  /* 0xffffffffff020807 */ /* 0x000fe40002000000 */
[----:B------:R-:W-:Y:S02]  /*5a50*/  CS2R R90, SRZ ;  /* 0x00000000005a7805 */ /* 0x000fe4000001ff00 */
[----:B------:R-:W-:Y:S02]  /*5a60*/  LEA R22, R68, UR44, 0x3 ;  /* 0x0000002c44167c11 */ /* 0x000fe4000f8e18ff */
[----:B------:R-:W-:Y:S02]  /*5a70*/  CS2R R88, SRZ ;  /* 0x0000000000587805 */ /* 0x000fe4000001ff00 */
[----:B------:R-:W-:Y:S02]  /*5a80*/  @P1 SEL R2, R0, R2, !P2 ;  /* 0x0000000200021207 */ /* 0x000fe40005000000 */
[----:B------:R-:W-:Y:S02]  /*5a90*/  CS2R R86, SRZ ;  /* 0x0000000000567805 */ /* 0x000fe4000001ff00 */
[----:B------:R-:W-:Y:S02]  /*5aa0*/  SHF.L.U32 R4, R152, 0x1f, RZ ;  /* 0x0000001f98047819 */ /* 0x000fe400000006ff */
[----:B------:R-:W-:Y:S02]  /*5ab0*/  CS2R R84, SRZ ;  /* 0x0000000000547805 */ /* 0x000fe4000001ff00 */
[----:B------:R-:W-:Y:S02]  /*5ac0*/  @P0 LOP3.LUT R2, R2, 0x1, RZ, 0xc0, !PT ;  /* 0x0000000102020812 */ /* 0x000fe400078ec0ff */
[----:B------:R-:W-:Y:S02]  /*5ad0*/  CS2R R18, SRZ ;  /* 0x0000000000127805 */ /* 0x000fe4000001ff00 */
[----:B------:R-:W-:Y:S02]  /*5ae0*/  PLOP3.LUT P5, PT, PT, PT, PT, 0x8, 0x80 ;  /* 0x000000000080781c */ /* 0x000fe40003fae170 */
[----:B------:R-:W-:Y:S02]  /*5af0*/  CS2R R16, SRZ ;  /* 0x0000000000107805 */ /* 0x000fe4000001ff00 */
[----:B------:R-:W-:Y:S01]  /*5b00*/  ISETP.NE.U32.OR P1, PT, R2, 0x1, !P0 ;  /* 0x000000010200780c */ /* 0x000fe20004725470 */
[----:B------:R-:W-:Y:S01]  /*5b10*/  IMAD R2, R68, 0x40, R69 ;  /* 0x0000004044027824 */ /* 0x000fe200078e0245 */
[----:B------:R-:W-:Y:S02]  /*5b20*/  CS2R R26, SRZ ;  /* 0x00000000001a7805 */ /* 0x000fe4000001ff00 */
[----:B------:R-:W-:Y:S09]  /*5b30*/  CS2R R24, SRZ ;  /* 0x0000000000187805 */ /* 0x000ff2000001ff00 */
[----:B------:R-:W-:Y:S04]  /*5b40*/  @P1 SHF.L.U32 R0, R150, 0x1f, RZ ;  /* 0x0000001f96001819 */ /* 0x000fe800000006ff */
[----:B------:R-:W1:Y:S01]  /*5b50*/  @P1 SYNCS.PHASECHK.TRANS64.TRYWAIT P0, [UR44+0x80], R0 ;  /* 0x00008000ff0015a7 */ /* 0x000e62000800112c */
[----:B------:R2:W3:Y:S01]  /*5b60*/  SYNCS.PHASECHK.TRANS64.TRYWAIT P4, [R22+URZ+0xc0], R4 ;  /* 0x0000c004160075a7 */ /* 0x0004e200080811ff */
[----:B-1----:R-:W-:Y:S01]  /*5b70*/  @P1 PLOP3.LUT P5, PT, P0, PT, PT, 0x8, 0x80 ;  /* 0x000000000080181c */ /* 0x002fe200007ae170 */
[----:B------:R-:W-:Y:S01]  /*5b80*/  @!UPT UIADD3 URZ, UPT, UPT, URZ, URZ, URZ ;  /* 0x000000fffffff290 */ /* 0x000fe2000fffe0ff */
[----:B--23--:R-:W-:Y:S11]  /*5b90*/  @!P1 BRA `(.L_x_97) ;  /* 0x0000000000989947 */ /* 0x00cff60003800000 */
[----:B------:R-:W-:Y:S01]  /*5ba0*/  ISETP.NE.U32.AND P0, PT, RZ, UR58, PT ;  /* 0x0000003aff007c0c */ /* 0x000fe2000bf05070 */
[----:B------:R-:W-:Y:S01]  /*5bb0*/  BSSY B0, `(.L_x_98) ;  /* 0x0000016000007945 */ /* 0x000fe20003800000 */
[----:B------:R-:W-:Y:S02]  /*5bc0*/  ISETP.NE.AND P2, PT, R71, RZ, PT ;  /* 0x000000ff4700720c */ /* 0x000fe40003f45270 */
[----:B------:R-:W-:Y:S02]  /*5bd0*/  CS2R R26, SRZ ;  /* 0x00000000001a7805 */ /* 0x000fe4000001ff00 */
[----:B------:R-:W-:Y:S02]  /*5be0*/  ISETP.NE.AND.EX P0, PT, RZ, UR59, PT, P0 ;  /* 0x0000003bff007c0c */ /* 0x000fe4000bf05300 */
[----:B------:R-:W-:Y:S02]  /*5bf0*/  CS2R R24, SRZ ;  /* 0x0000000000187805 */ /* 0x000fe4000001ff00 */
[----:B------:R-:W-:Y:S02]  /*5c00*/  LOP3.LUT P1, RZ, R147, 0xff, RZ, 0xc0, !PT ;  /* 0x000000ff93ff7812 */ /* 0x000fe4000782c0ff */
[----:B------:R-:W-:Y:S02]  /*5c10*/  CS2R R18, SRZ ;  /* 0x0000000000127805 */ /* 0x000fe4000001ff00 */
[----:B------:R-:W-:Y:S02]  /*5c20*/  SEL R0, RZ, 0xffffffff, P2 ;  /* 0xffffffffff007807 */ /* 0x000fe40001000000 */
[----:B------:R-:W-:Y:S02]  /*5c30*/  CS2R R16, SRZ ;  /* 0x0000000000107805 */ /* 0x000fe4000001ff00 */
[----:B------:R-:W-:Y:S02]  /*5c40*/  SEL R3, RZ, 0xffffffff, P0 ;  /* 0xffffffffff037807 */ /* 0x000fe40000000000 */
[----:B------:R-:W-:Y:S02]  /*5c50*/  CS2R R86, SRZ ;  /* 0x0000000000567805 */ /* 0x000fe4000001ff00 */
[----:B------:R-:W-:Y:S02]  /*5c60*/  CS2R R84, SRZ ;  /* 0x0000000000547805 */ /* 0x000fe4000001ff00 */
[----:B------:R-:W-:Y:S02]  /*5c70*/  CS2R R90, SRZ ;  /* 0x00000000005a7805 */ /* 0x000fe4000001ff00 */
[----:B------:R-:W-:Y:S02]  /*5c80*/  @P3 SEL R0, R3, R0, !P1 ;  /* 0x0000000003003207 */ /* 0x000fe40004800000 */
[----:B------:R-:W-:Y:S02]  /*5c90*/  CS2R R88, SRZ ;  /* 0x0000000000587805 */ /* 0x000fe4000001ff00 */
[----:B------:R-:W-:Y:S04]  /*5ca0*/  LOP3.LUT R0, R0, 0x1, RZ, 0xc0, !PT ;  /* 0x0000000100007812 */ /* 0x000fe800078ec0ff */
[----:B------:R-:W-:Y:S01]  /*5cb0*/  ISETP.NE.U32.AND P0, PT, R0, 0x1, PT ;  /* 0x000000010000780c */ /* 0x000fe20003f05070 */
[----:B------:R-:W-:Y:S01]  /*5cc0*/  @!UPT UIADD3 URZ, UPT, UPT, URZ, URZ, URZ ;  /* 0x000000fffffff290 */ /* 0x000fe2000fffe0ff */
[----:B------:R-:W-:Y:S11]  /*5cd0*/  @!P5 BRA `(.L_x_99) ;  /* 0x00000000000cd947 */ /* 0x000ff60003800000 */
[----:B------:R-:W-:Y:S04]  /*5ce0*/  SHF.L.U32 R3, R150, 0x1f, RZ ;  /* 0x0000001f96037819 */ /* 0x000fe800000006ff */
[----:B------:R-:W1:Y:S02]  /*5cf0*/  SYNCS.PHASECHK.TRANS64.TRYWAIT P1, [UR44+0x80], R3 ;  /* 0x00008003ff0075a7 */ /* 0x000e64000802112c */
[----:B-1----:R-:W-:Y:S05]  /*5d00*/  @!P1 BRA `(.L_x_100) ;  /* 0x0000001c00f89947 */ /* 0x002fea0003800000 */
.L_x_99:
[----:B------:R-:W-:Y:S05]  /*5d10*/  BSYNC B0 ;  /* 0x0000000000007941 */ /* 0x000fea0003800000 */
.L_x_98:
[----:B------:R2:W3:Y:S01]  /*5d20*/  @P0 LDS.128 R24, [R146+UR44+0x200] ;  /* 0x0002002c92180984 */ /* 0x0004e20008000c00 */
[----:B------:R-:W-:Y:S01]  /*5d30*/  UIADD3 UR4, UPT, UPT, UR44, 0x88, URZ ;  /* 0x000000882c047890 */ /* 0x000fe2000fffe0ff */
[----:B------:R-:W-:Y:S02]  /*5d40*/  LOP3.LUT R150, R150, 0x1, RZ, 0x3c, !PT ;  /* 0x0000000196967812 */ /* 0x000fe400078e3cff */
[----:B------:R2:W1:Y:S01]  /*5d50*/  @P0 LDS.128 R16, [R145+0x200] ;  /* 0x0002000091100984 */ /* 0x0004620000000c00 */
[----:B------:R-:W-:Y:S03]  /*5d60*/  UPRMT UR4, UR48, 0x654, UR4 ;  /* 0x0000065430047896 */ /* 0x000fe60008000004 */
[----:B------:R2:W1:Y:S04]  /*5d70*/  @P0 LDS.128 R84, [R144+0x200] ;  /* 0x0002000090540984 */ /* 0x0004680000000c00 */
[----:B------:R2:W1:Y:S01]  /*5d80*/  @P0 LDS.128 R88, [R143+0x200] ;  /* 0x000200008f580984 */ /* 0x0004620000000c00 */
[----:B------:R-:W-:Y:S01]  /*5d90*/  @!PT LDS RZ, [RZ] ;  /* 0x00000000fffff984 */ /* 0x000fe20000000800 */
[----:B------:R-:W-:Y:S01]  /*5da0*/  @!PT LDS RZ, [RZ] ;  /* 0x00000000fffff984 */ /* 0x000fe20000000800 */
[----:B------:R-:W-:Y:S01]  /*5db0*/  @!PT LDS RZ, [RZ] ;  /* 0x00000000fffff984 */ /* 0x000fe20000000800 */
[----:B------:R-:W-:Y:S01]  /*5dc0*/  @!PT LDS RZ, [RZ] ;  /* 0x00000000fffff984 */ /* 0x000fe20000000800 */
[----:B------:R5:W-:Y:S06]  /*5dd0*/  MEMBAR.ALL.CTA ;  /* 0x0000000000007992 */ /* 0x000bec0000008000 */
[----:B-----5:R-:W5:Y:S02]  /*5de0*/  FENCE.VIEW.ASYNC.S ;  /* 0x00000000000073c6 */ /* 0x020f640000000000 */
[----:B-----5:R-:W-:Y:S01]  /*5df0*/  SYNCS.ARRIVE.TRANS64.RED.A1T0 RZ, [UR4], RZ ;  /* 0x000000ffffff79a7 */ /* 0x020fe20008100404 */
.L_x_97:
[----:B------:R-:W-:Y:S05]  /*5e00*/  BSYNC B1 ;  /* 0x0000000000017941 */ /* 0x000fea0003800000 */
.L_x_96:
[----:B-1----:R-:W-:Y:S04]  /*5e10*/  SHF.R.U32.HI R0, RZ, 0x15, R2 ;  /* 0x00000015ff007819 */ /* 0x002fe80000011602 */
[----:B------:R-:W-:Y:S01]  /*5e20*/  LOP3.LUT P0, RZ, R0, 0x3, R148, 0x48, !PT ;  /* 0x0000000300ff7812 */ /* 0x000fe20007804894 */
[----:B------:R-:W-:Y:S01]  /*5e30*/  @!UPT UIADD3 URZ, UPT, UPT, URZ, URZ, URZ ;  /* 0x000000fffffff290 */ /* 0x000fe2000fffe0ff */
[----:B------:R-:W-:Y:S11]  /*5e40*/  @P4 BRA `(.L_x_101) ;  /* 0x0000000000084947 */ /* 0x000ff60003800000 */
[----:B------:R-:W1:Y:S02]  /*5e50*/  SYNCS.PHASECHK.TRANS64.TRYWAIT P1, [R22+URZ+0xc0], R4 ;  /* 0x0000c004160075a7 */ /* 0x000e6400080211ff */
[----:B-1----:R-:W-:Y:S05]  /*5e60*/  @!P1 BRA `(.L_x_102) ;  /* 0x0000001c00b89947 */ /* 0x002fea0003800000 */
.L_x_101:
[----:B------:R-:W-:Y:S05]  /*5e70*/  @!P0 BRA `(.L_x_103) ;  /* 0x0000000000408947 */ /* 0x000fea0003800000 */
[----:B------:R-:W1:Y:S01]  /*5e80*/  LDCU.64 UR8, c[0x4][0x70] ;  /* 0x01000e00ff0877ac */ /* 0x000e620008000a00 */
[----:B------:R-:W-:Y:S01]  /*5e90*/  MOV R15, 0x0 ;  /* 0x00000000000f7802 */ /* 0x000fe20000000f00 */
[----:B------:R-:W-:Y:S02]  /*5ea0*/  HFMA2 R12, -RZ, RZ, 0, 5.9604644775390625e-08 ;  /* 0x00000001ff0c7431 */ /* 0x000fe400000001ff */
[----:B------:R-:W-:Y:S02]  /*5eb0*/  IMAD.MOV.U32 R8, RZ, RZ, 0x192 ;  /* 0x00000192ff087424 */ /* 0x000fe400078e00ff */
[----:B------:R-:W-:Y:S01]  /*5ec0*/  IMAD.MOV.U32 R13, RZ, RZ, RZ ;  /* 0x000000ffff0d7224 */ /* 0x000fe200078e00ff */
[----:B------:R-:W5:Y:S01]  /*5ed0*/  LDCU.64 UR6, c[0x4][0x78] ;  /* 0x01000f00ff0677ac */ /* 0x000f620008000a00 */
[----:B------:R-:W2:Y:S01]  /*5ee0*/  LDC.64 R14, c[0x4][R15] ;  /* 0x010000000f0e7b82 */ /* 0x000ea20000000a00 */
[----:B------:R-:W3:Y:S01]  /*5ef0*/  LDCU.64 UR4, c[0x4][0x10] ;  /* 0x01000200ff0477ac */ /* 0x000ee20008000a00 */
[----:B-1----:R-:W-:Y:S01]  /*5f00*/  MOV R5, UR9 ;  /* 0x0000000900057c02 */ /* 0x002fe20008000f00 */
[----:B------:R-:W-:Y:S01]  /*5f10*/  IMAD.U32 R4, RZ, RZ, UR8 ;  /* 0x00000008ff047e24 */ /* 0x000fe2000f8e00ff */
[----:B-----5:R-:W-:Y:S01]  /*5f20*/  MOV R7, UR7 ;  /* 0x0000000700077c02 */ /* 0x020fe20008000f00 */
[----:B------:R-:W-:Y:S01]  /*5f30*/  IMAD.U32 R6, RZ, RZ, UR6 ;  /* 0x00000006ff067e24 */ /* 0x000fe2000f8e00ff */
[----:B---3--:R-:W-:Y:S01]  /*5f40*/  MOV R11, UR5 ;  /* 0x00000005000b7c02 */ /* 0x008fe20008000f00 */
[----:B------:R-:W-:Y:S02]  /*5f50*/  IMAD.U32 R10, RZ, RZ, UR4 ;  /* 0x00000004ff0a7e24 */ /* 0x000fe4000f8e00ff */
[----:B------:R-:W-:Y:S07]  /*5f60*/  LEPC R20, `(.L_x_103) ;  /* 0x000000001014794e */ /* 0x000fee0000000000 */
[----:B--2-4-:R-:W-:Y:S05]  /*5f70*/  CALL.ABS.NOINC R14 ;  /* 0x000000000e007343 */ /* 0x014fea0003c00000 */
.L_x_103:
[----:B------:R-:W-:Y:S01]  /*5f80*/  LOP3.LUT P0, RZ, R142, 0x60, RZ, 0xc0, !PT ;  /* 0x000000608eff7812 */ /* 0x000fe2000780c0ff */
[----:B------:R-:W-:Y:S05]  /*5f90*/  WARPSYNC.ALL ;  /* 0x0000000000007948 */ /* 0x000fea0003800000 */
[----:B---3--:R-:W-:Y:S01]  /*5fa0*/  IMAD.U32 R130, R26, 0x10000, RZ ;  /* 0x000100001a827824 */ /* 0x008fe200078e00ff */
[----:B------:R-:W-:Y:S01]  /*5fb0*/  R2UR UR4, R2 ;  /* 0x00000000020472ca */ /* 0x000fe200000e0000 */
[----:B------:R-:W-:Y:S01]  /*5fc0*/  IMAD.U32 R124, R16, 0x10000, RZ ;  /* 0x00010000107c7824 */ /* 0x000fe200078e00ff */
[----:B------:R-:W-:Y:S01]  /*5fd0*/  R2UR UR5, R22 ;  /* 0x00000000160572ca */ /* 0x000fe200000e0000 */
[----:B------:R-:W-:Y:S01]  /*5fe0*/  IMAD.SHL.U32 R117, R18, 0x100, RZ ;  /* 0x0000010012757824 */ /* 0x000fe200078e00ff */
[C---:B------:R-:W-:Y:S01]  /*5ff0*/  PRMT R0, R24.reuse, 0x8880, RZ ;  /* 0x0000888018007816 */ /* 0x040fe200000000ff */
[----:B------:R-:W-:Y:S01]  /*6000*/  IMAD.U32 R109, R85, 0x10000, RZ ;  /* 0x00010000556d7824 */ /* 0x000fe200078e00ff */
[----:B------:R-:W-:Y:S01]  /*6010*/  SHF.L.U32 R2, R24, 0x10, RZ ;  /* 0x0000001018027819 */ /* 0x000fe200000006ff */
[----:B------:R-:W-:Y:S01]  /*6020*/  IMAD.U32 R94, R90, 0x10000, RZ ;  /* 0x000100005a5e7824 */ /* 0x000fe200078e00ff */
[----:B------:R-:W-:Y:S01]  /*6030*/  SHF.L.U32 R3, R24, 0x8, RZ ;  /* 0x0000000818037819 */ /* 0x000fe200000006ff */
[----:B------:R-:W-:Y:S01]  /*6040*/  IMAD.SHL.U32 R102, R87, 0x100, RZ ;  /* 0x0000010057667824 */ /* 0x000fe200078e00ff */
[----:B------:R-:W-:Y:S01]  /*6050*/  SHF.R.S32.HI R72, RZ, 0x18, R24 ;  /* 0x00000018ff487819 */ /* 0x000fe20000011418 */
[----:B------:R-:W-:Y:S01]  /*6060*/  BSSY.RECONVERGENT B0, `(.L_x_104) ;  /* 0x0000124000007945 */ /* 0x000fe20003800200 */
[C---:B------:R-:W-:Y:S02]  /*6070*/  PRMT R133, R25.reuse, 0x8880, RZ ;  /* 0x0000888019857816 */ /* 0x040fe400000000ff */
[C---:B------:R-:W-:Y:S02]  /*6080*/  SHF.L.U32 R73, R25.reuse, 0x10, RZ ;  /* 0x0000001019497819 */ /* 0x040fe400000006ff */
[----:B------:R-:W-:Y:S02]  /*6090*/  SHF.L.U32 R132, R25, 0x8, RZ ;  /* 0x0000000819847819 */ /* 0x000fe400000006ff */
[----:B------:R-:W-:Y:S02]  /*60a0*/  SHF.R.S32.HI R74, RZ, 0x18, R25 ;  /* 0x00000018ff4a7819 */ /* 0x000fe40000011419 */
[C---:B------:R-:W-:Y:S02]  /*60b0*/  PRMT R131, R26.reuse, 0x8880, RZ ;  /* 0x000088801a837816 */ /* 0x040fe400000000ff */
[----:B------:R-:W-:Y:S02]  /*60c0*/  SHF.L.U32 R129, R26, 0x8, RZ ;  /* 0x000000081a817819 */ /* 0x000fe400000006ff */
[----:B------:R-:W-:Y:S02]  /*60d0*/  SHF.R.S32.HI R75, RZ, 0x18, R26 ;  /* 0x00000018ff4b7819 */ /* 0x000fe4000001141a */
        /* <DEDUP_REMOVED lines=18> */
[----:B------:R-:W1:Y:S01]  /*6200*/  LDTM.x64 R4, tmem[UR4] ;  /* 0x00000004000479ee */ /* 0x000e620008340000 */
[----:B------:R-:W-:Y:S01]  /*6210*/  NOP ;  /* 0x0000000000007918 */ /* 0x000fe20000000000 */
[----:B------:R-:W-:Y:S01]  /*6220*/  SHF.R.S32.HI R73, RZ, 0x18, R73 ;  /* 0x00000018ff497819 */ /* 0x000fe20000011449 */
[----:B------:R-:W-:Y:S01]  /*6230*/  UIADD3 UR4, UPT, UPT, UR5, 0xe0, URZ ;  /* 0x000000e005047890 */ /* 0x000fe2000fffe0ff */
[----:B------:R-:W-:Y:S02]  /*6240*/  SHF.R.S32.HI R2, RZ, 0x18, R2 ;  /* 0x00000018ff027819 */ /* 0x000fe40000011402 */
[----:B------:R-:W-:Y:S01]  /*6250*/  SHF.R.S32.HI R3, RZ, 0x18, R3 ;  /* 0x00000018ff037819 */ /* 0x000fe20000011403 */
[----:B------:R-:W-:Y:S01]  /*6260*/  UPRMT UR4, UR48, 0x654, UR4 ;  /* 0x0000065430047896 */ /* 0x000fe20008000004 */
[C---:B------:R-:W-:Y:S02]  /*6270*/  PRMT R113, R84.reuse, 0x8880, RZ ;  /* 0x0000888054717816 */ /* 0x040fe400000000ff */
[----:B------:R-:W-:Y:S02]  /*6280*/  SHF.L.U32 R112, R84, 0x10, RZ ;  /* 0x0000001054707819 */ /* 0x000fe400000006ff */
[----:B------:R-:W-:Y:S02]  /*6290*/  PRMT R110, R85, 0x8880, RZ ;  /* 0x00008880556e7816 */ /* 0x000fe400000000ff */
[----:B------:R-:W-:Y:S02]  /*62a0*/  SHF.R.S32.HI R81, RZ, 0x18, R84 ;  /* 0x00000018ff517819 */ /* 0x000fe40000011454 */
[----:B-1----:R-:W-:Y:S01]  /*62b0*/  SYNCS.ARRIVE.TRANS64.RED.A1T0 RZ, [UR4], RZ ;  /* 0x000000ffffff79a7 */ /* 0x002fe20008100404 */
[C---:B------:R-:W-:Y:S02]  /*62c0*/  PRMT R107, R86.reuse, 0x8880, RZ ;  /* 0x00008880566b7816 */ /* 0x040fe400000000ff */
[----:B------:R-:W-:Y:S02]  /*62d0*/  SHF.R.S32.HI R82, RZ, 0x18, R85 ;  /* 0x00000018ff527819 */ /* 0x000fe40000011455 */
[----:B------:R-:W-:Y:S02]  /*62e0*/  SHF.L.U32 R106, R86, 0x10, RZ ;  /* 0x00000010566a7819 */ /* 0x000fe400000006ff */
[C---:B------:R-:W-:Y:S01]  /*62f0*/  PRMT R104, R87.reuse, 0x8880, RZ ;  /* 0x0000888057687816 */ /* 0x040fe200000000ff */
[C---:B----4-:R-:W-:Y:S01]  /*6300*/  IMAD R4, R70.reuse, R4, RZ ;  /* 0x0000000446047224 */ /* 0x050fe200078e02ff */
[----:B------:R-:W-:Y:S01]  /*6310*/  SHF.R.S32.HI R83, RZ, 0x18, R86 ;  /* 0x00000018ff537819 */ /* 0x000fe20000011456 */
[C---:B------:R-:W-:Y:S01]  /*6320*/  IMAD R5, R70.reuse, R5, RZ ;  /* 0x0000000546057224 */ /* 0x040fe200078e02ff */
[----:B------:R-:W-:Y:S01]  /*6330*/  SHF.L.U32 R103, R87, 0x10, RZ ;  /* 0x0000001057677819 */ /* 0x000fe200000006ff */
[----:B------:R-:W-:Y:S01]  /*6340*/  IMAD R6, R70, R6, RZ ;  /* 0x0000000646067224 */ /* 0x000fe200078e02ff */
[----:B------:R-:W-:Y:S01]  /*6350*/  PRMT R101, R88, 0x8880, RZ ;  /* 0x0000888058657816 */ /* 0x000fe200000000ff */
[-C--:B------:R-:W-:Y:S01]  /*6360*/  IMAD R4, R0, R71.reuse, R4 ;  /* 0x0000004700047224 */ /* 0x080fe200078e0204 */
[----:B------:R-:W-:Y:S01]  /*6370*/  SHF.L.U32 R100, R88, 0x10, RZ ;  /* 0x0000001058647819 */ /* 0x000fe200000006ff */
[-C--:B------:R-:W-:Y:S01]  /*6380*/  IMAD R5, R2, R71.reuse, R5 ;  /* 0x0000004702057224 */ /* 0x080fe200078e0205 */
[----:B------:R-:W-:Y:S01]  /*6390*/  PRMT R98, R89, 0x8880, RZ ;  /* 0x0000888059627816 */ /* 0x000fe200000000ff */
[----:B------:R-:W-:Y:S01]  /*63a0*/  IMAD R6, R3, R71, R6 ;  /* 0x0000004703067224 */ /* 0x000fe200078e0206 */
[----:B------:R-:W-:Y:S01]  /*63b0*/  SHF.L.U32 R97, R89, 0x10, RZ ;  /* 0x0000001059617819 */ /* 0x000fe200000006ff */
[----:B------:R-:W-:Y:S01]  /*63c0*/  IMAD R3, R70, R18, RZ ;  /* 0x0000001246037224 */ /* 0x000fe200078e02ff */
[----:B------:R-:W-:Y:S01]  /*63d0*/  PRMT R95, R90, 0x8880, RZ ;  /* 0x000088805a5f7816 */ /* 0x000fe200000000ff */
[C---:B------:R-:W-:Y:S01]  /*63e0*/  IMAD R18, R70.reuse, R22, RZ ;  /* 0x0000001646127224 */ /* 0x040fe200078e02ff */
[----:B------:R-:W-:Y:S01]  /*63f0*/  PRMT R92, R91, 0x8880, RZ ;  /* 0x000088805b5c7816 */ /* 0x000fe200000000ff */
[----:B------:R-:W-:Y:S01]  /*6400*/  IMAD R22, R70, R26, RZ ;  /* 0x0000001a46167224 */ /* 0x000fe200078e02ff */
[----:B------:R-:W-:Y:S01]  /*6410*/  SHF.L.U32 R111, R84, 0x8, RZ ;  /* 0x00000008546f7819 */ /* 0x000fe200000006ff */
[C---:B------:R-:W-:Y:S01]  /*6420*/  IMAD R26, R70.reuse, R30, RZ ;  /* 0x0000001e461a7224 */ /* 0x040fe200078e02ff */
[----:B------:R-:W-:Y:S01]  /*6430*/  SHF.R.S32.HI R84, RZ, 0x18, R87 ;  /* 0x00000018ff547819 */ /* 0x000fe20000011457 */
[C---:B------:R-:W-:Y:S01]  /*6440*/  IMAD R7, R70.reuse, R7, RZ ;  /* 0x0000000746077224 */ /* 0x040fe200078e02ff */
[----:B------:R-:W-:Y:S01]  /*6450*/  SHF.R.S32.HI R87, RZ, 0x18, R90 ;  /* 0x00000018ff577819 */ /* 0x000fe2000001145a */
[C---:B------:R-:W-:Y:S01]  /*6460*/  IMAD R30, R70.reuse, R34, RZ ;  /* 0x00000022461e7224 */ /* 0x040fe200078e02ff */
[----:B------:R-:W-:Y:S01]  /*6470*/  SHF.L.U32 R108, R85, 0x8, RZ ;  /* 0x00000008556c7819 */ /* 0x000fe200000006ff */
[C---:B------:R-:W-:Y:S01]  /*6480*/  IMAD R34, R70.reuse, R38, RZ ;  /* 0x0000002646227224 */ /* 0x040fe200078e02ff */
[----:B------:R-:W-:Y:S01]  /*6490*/  SHF.R.S32.HI R85, RZ, 0x18, R88 ;  /* 0x00000018ff557819 */ /* 0x000fe20000011458 */
[----:B------:R-:W-:Y:S01]  /*64a0*/  IMAD R38, R70, R42, RZ ;  /* 0x0000002a46267224 */ /* 0x000fe200078e02ff */
[----:B------:R-:W-:Y:S01]  /*64b0*/  SHF.L.U32 R105, R86, 0x8, RZ ;  /* 0x0000000856697819 */ /* 0x000fe200000006ff */
[C---:B------:R-:W-:Y:S01]  /*64c0*/  IMAD R0, R70.reuse, R16, RZ ;  /* 0x0000001046007224 */ /* 0x040fe200078e02ff */
[----:B------:R-:W-:Y:S01]  /*64d0*/  SHF.R.S32.HI R86, RZ, 0x18, R89 ;  /* 0x00000018ff567819 */ /* 0x000fe20000011459 */
[----:B------:R-:W-:Y:S01]  /*64e0*/  IMAD R42, R70, R46, RZ ;  /* 0x0000002e462a7224 */ /* 0x000fe200078e02ff */
[----:B------:R-:W-:Y:S01]  /*64f0*/  SHF.L.U32 R99, R88, 0x8, RZ ;  /* 0x0000000858637819 */ /* 0x000fe200000006ff */
[----:B------:R-:W-:Y:S01]  /*6500*/  IMAD R7, R72, R71, R7 ;  /* 0x0000004748077224 */ /* 0x000fe200078e0207 */
[----:B------:R-:W-:Y:S01]  /*6510*/  MOV R72, R133 ;  /* 0x0000008500487202 */ /* 0x000fe20000000f00 */
[C---:B------:R-:W-:Y:S01]  /*6520*/  IMAD R16, R70.reuse, R20, RZ ;  /* 0x0000001446107224 */ /* 0x040fe200078e02ff */
[----:B------:R-:W-:Y:S01]  /*6530*/  SHF.R.S32.HI R88, RZ, 0x18, R91 ;  /* 0x00000018ff587819 */ /* 0x000fe2000001145b */
[C---:B------:R-:W-:Y:S01]  /*6540*/  IMAD R46, R70.reuse, R50, RZ ;  /* 0x00000032462e7224 */ /* 0x040fe200078e02ff */
[----:B------:R-:W-:Y:S01]  /*6550*/  SHF.L.U32 R96, R89, 0x8, RZ ;  /* 0x0000000859607819 */ /* 0x000fe200000006ff */
[----:B------:R-:W-:Y:S01]  /*6560*/  IMAD R2, R70, R17, RZ ;  /* 0x0000001146027224 */ /* 0x000fe200078e02ff */
[----:B------:R-:W-:Y:S01]  /*6570*/  SHF.L.U32 R93, R90, 0x8, RZ ;  /* 0x000000085a5d7819 */ /* 0x000fe200000006ff */
[C---:B------:R-:W-:Y:S01]  /*6580*/  IMAD R20, R70.reuse, R24, RZ ;  /* 0x0000001846147224 */ /* 0x040fe200078e02ff */
[C---:B------:R-:W-:Y:S01]  /*6590*/  SHF.L.U32 R90, R91.reuse, 0x10, RZ ;  /* 0x000000105b5a7819 */ /* 0x040fe200000006ff */
[C---:B------:R-:W-:Y:S01]  /*65a0*/  IMAD R50, R70.reuse, R54, RZ ;  /* 0x0000003646327224 */ /* 0x040fe200078e02ff */
[----:B------:R-:W-:Y:S01]  /*65b0*/  SHF.L.U32 R89, R91, 0x8, RZ ;  /* 0x000000085b597819 */ /* 0x000fe200000006ff */
[----:B------:R-:W-:Y:S01]  /*65c0*/  IMAD R17, R70, R21, RZ ;  /* 0x0000001546117224 */ /* 0x000fe200078e02ff */
[----:B------:R-:W-:Y:S01]  /*65d0*/  IADD3 R68, PT, PT, R68, 0x1, RZ ;  /* 0x0000000144447810 */ /* 0x000fe20007ffe0ff */
[C---:B------:R-:W-:Y:S02]  /*65e0*/  IMAD R24, R70.reuse, R28, RZ ;  /* 0x0000001c46187224 */ /* 0x040fe400078e02ff */
[C---:B------:R-:W-:Y:S02]  /*65f0*/  IMAD R54, R70.reuse, R58, RZ ;  /* 0x0000003a46367224 */ /* 0x040fe400078e02ff */
[C---:B------:R-:W-:Y:S02]  /*6600*/  IMAD R8, R70.reuse, R8, RZ ;  /* 0x0000000846087224 */ /* 0x040fe400078e02ff */
[C---:B------:R-:W-:Y:S02]  /*6610*/  IMAD R21, R70.reuse, R25, RZ ;  /* 0x0000001946157224 */ /* 0x040fe400078e02ff */
[C---:B------:R-:W-:Y:S02]  /*6620*/  IMAD R28, R70.reuse, R32, RZ ;  /* 0x00000020461c7224 */ /* 0x040fe400078e02ff */
[C---:B------:R-:W-:Y:S02]  /*6630*/  IMAD R58, R70.reuse, R62, RZ ;  /* 0x0000003e463a7224 */ /* 0x040fe400078e02ff */
[C---:B------:R-:W-:Y:S02]  /*6640*/  IMAD R25, R70.reuse, R29, RZ ;  /* 0x0000001d46197224 */ /* 0x040fe400078e02ff */
[C---:B------:R-:W-:Y:S02]  /*6650*/  IMAD R32, R70.reuse, R36, RZ ;  /* 0x0000002446207224 */ /* 0x040fe400078e02ff */
[C---:B------:R-:W-:Y:S01]  /*6660*/  IMAD R62, R70.reuse, R66, RZ ;  /* 0x00000042463e7224 */ /* 0x040fe200078e02ff */
[----:B------:R-:W-:Y:S01]  /*6670*/  I2IP.S8.S32.SAT R66, R7, R6, RZ ;  /* 0x0000000607427239 */ /* 0x000fe200000014ff */
[C---:B------:R-:W-:Y:S01]  /*6680*/  IMAD R9, R70.reuse, R9, RZ ;  /* 0x0000000946097224 */ /* 0x040fe200078e02ff */
[----:B------:R-:W-:Y:S01]  /*6690*/  SHF.R.S32.HI R6, RZ, 0x18, R132 ;  /* 0x00000018ff067819 */ /* 0x000fe20000011484 */
[C---:B------:R-:W-:Y:S02]  /*66a0*/  IMAD R29, R70.reuse, R33, RZ ;  /* 0x00000021461d7224 */ /* 0x040fe400078e02ff */
[C---:B------:R-:W-:Y:S02]  /*66b0*/  IMAD R36, R70.reuse, R40, RZ ;  /* 0x0000002846247224 */ /* 0x040fe400078e02ff */
[C---:B------:R-:W-:Y:S02]  /*66c0*/  IMAD R33, R70.reuse, R37, RZ ;  /* 0x0000002546217224 */ /* 0x040fe400078e02ff */
[C---:B------:R-:W-:Y:S02]  /*66d0*/  IMAD R40, R70.reuse, R44, RZ ;  /* 0x0000002c46287224 */ /* 0x040fe400078e02ff */
[C---:B------:R-:W-:Y:S02]  /*66e0*/  IMAD R10, R70.reuse, R10, RZ ;  /* 0x0000000a460a7224 */ /* 0x040fe400078e02ff */
[C---:B------:R-:W-:Y:S02]  /*66f0*/  IMAD R37, R70.reuse, R41, RZ ;  /* 0x0000002946257224 */ /* 0x040fe400078e02ff */
[----:B------:R-:W-:Y:S02]  /*6700*/  IMAD R44, R70, R48, RZ ;  /* 0x00000030462c7224 */ /* 0x000fe400078e02ff */
[----:B------:R-:W-:Y:S01]  /*6710*/  IMAD R8, R72, R71, R8 ;  /* 0x0000004748087224 */ /* 0x000fe200078e0208 */
[----:B------:R-:W-:Y:S01]  /*6720*/  I2IP.S8.S32.SAT R72, R5, R4, R66 ;  /* 0x0000000405487239 */ /* 0x000fe20000001442 */
[C---:B------:R-:W-:Y:S01]  /*6730*/  IMAD R41, R70.reuse, R45, RZ ;  /* 0x0000002d46297224 */ /* 0x040fe200078e02ff */
[----:B------:R-:W-:Y:S01]  /*6740*/  SHF.R.S32.HI R4, RZ, 0x18, R127 ;  /* 0x00000018ff047819 */ /* 0x000fe2000001147f */
[C---:B------:R-:W-:Y:S01]  /*6750*/  IMAD R48, R70.reuse, R52, RZ ;  /* 0x0000003446307224 */ /* 0x040fe200078e02ff */
[----:B------:R-:W-:Y:S01]  /*6760*/  SHF.R.S32.HI R5, RZ, 0x18, R126 ;  /* 0x00000018ff057819 */ /* 0x000fe2000001147e */
[C---:B------:R-:W-:Y:S02]  /*6770*/  IMAD R11, R70.reuse, R11, RZ ;  /* 0x0000000b460b7224 */ /* 0x040fe400078e02ff */
[C---:B------:R-:W-:Y:S02]  /*6780*/  IMAD R45, R70.reuse, R49, RZ ;  /* 0x00000031462d7224 */ /* 0x040fe400078e02ff */
[C---:B------:R-:W-:Y:S02]  /*6790*/  IMAD R52, R70.reuse, R56, RZ ;  /* 0x0000003846347224 */ /* 0x040fe400078e02ff */
[----:B------:R-:W-:Y:S02]  /*67a0*/  IMAD R9, R73, R71, R9 ;  /* 0x0000004749097224 */ /* 0x000fe400078e0209 */
[C---:B------:R-:W-:Y:S02]  /*67b0*/  IMAD R49, R70.reuse, R53, RZ ;  /* 0x0000003546317224 */ /* 0x040fe400078e02ff */
[C---:B------:R-:W-:Y:S02]  /*67c0*/  IMAD R56, R70.reuse, R60, RZ ;  /* 0x0000003c46387224 */ /* 0x040fe400078e02ff */
[C---:B------:R-:W-:Y:S02]  /*67d0*/  IMAD R12, R70.reuse, R12, RZ ;  /* 0x0000000c460c7224 */ /* 0x040fe400078e02ff */
[C---:B------:R-:W-:Y:S02]  /*67e0*/  IMAD R53, R70.reuse, R57, RZ ;  /* 0x0000003946357224 */ /* 0x040fe400078e02ff */
[----:B------:R-:W-:Y:S01]  /*67f0*/  IMAD R60, R70, R64, RZ ;  /* 0x00000040463c7224 */ /* 0x000fe200078e02ff */
[----:B------:R-:W-:Y:S01]  /*6800*/  SHF.R.S32.HI R64, RZ, 0x18, R130 ;  /* 0x00000018ff407819 */ /* 0x000fe20000011482 */
[----:B------:R-:W-:Y:S02]  /*6810*/  IMAD.MOV.U32 R7, RZ, RZ, R131 ;  /* 0x000000ffff077224 */ /* 0x000fe400078e0083 */
[----:B------:R-:W-:Y:S01]  /*6820*/  IMAD R10, R6, R71, R10 ;  /* 0x00000047060a7224 */ /* 0x000fe200078e020a */
[----:B------:R-:W-:Y:S01]  /*6830*/  MOV R6, R128 ;  /* 0x0000008000067202 */ /* 0x000fe20000000f00 */
[C---:B------:R-:W-:Y:S02]  /*6840*/  IMAD R57, R70.reuse, R61, RZ ;  /* 0x0000003d46397224 */ /* 0x040fe400078e02ff */
[C---:B------:R-:W-:Y:S02]  /*6850*/  IMAD R13, R70.reuse, R13, RZ ;  /* 0x0000000d460d7224 */ /* 0x040fe400078e02ff */
[----:B------:R-:W-:Y:S01]  /*6860*/  IMAD R61, R70, R65, RZ ;  /* 0x00000041463d7224 */ /* 0x000fe200078e02ff */
[----:B------:R-:W-:Y:S01]  /*6870*/  SHF.R.S32.HI R65, RZ, 0x18, R129 ;  /* 0x00000018ff417819 */ /* 0x000fe20000011481 */
[-C--:B------:R-:W-:Y:S02]  /*6880*/  IMAD R11, R74, R71.reuse, R11 ;  /* 0x000000474a0b7224 */ /* 0x080fe400078e020b */
[C---:B------:R-:W-:Y:S02]  /*6890*/  IMAD R14, R70.reuse, R14, RZ ;  /* 0x0000000e460e7224 */ /* 0x040fe400078e02ff */
[----:B------:R-:W-:Y:S01]  /*68a0*/  IMAD R12, R7, R71, R12 ;  /* 0x00000047070c7224 */ /* 0x000fe200078e020c */
[----:B------:R-:W-:Y:S01]  /*68b0*/  I2IP.S8.S32.SAT R10, R11, R10, RZ ;  /* 0x0000000a0b0a7239 */ /* 0x000fe200000014ff */
[----:B------:R-:W-:Y:S01]  /*68c0*/  IMAD R15, R70, R15, RZ ;  /* 0x0000000f460f7224 */ /* 0x000fe200078e02ff */
[----:B------:R-:W-:Y:S01]  /*68d0*/  SHF.R.S32.HI R7, RZ, 0x18, R123 ;  /* 0x00000018ff077819 */ /* 0x000fe2000001147b */
[-C--:B------:R-:W-:Y:S01]  /*68e0*/  IMAD R13, R64, R71.reuse, R13 ;  /* 0x00000047400d7224 */ /* 0x080fe200078e020d */
[----:B------:R-:W-:Y:S01]  /*68f0*/  I2IP.S8.S32.SAT R73, R9, R8, R10 ;  /* 0x0000000809497239 */ /* 0x000fe2000000140a */
[-C--:B------:R-:W-:Y:S02]  /*6900*/  IMAD R14, R65, R71.reuse, R14 ;  /* 0x00000047410e7224 */ /* 0x080fe400078e020e */
[-C--:B------:R-:W-:Y:S02]  /*6910*/  IMAD R15, R75, R71.reuse, R15 ;  /* 0x000000474b0f7224 */ /* 0x080fe400078e020f */
[----:B------:R-:W-:Y:S01]  /*6920*/  IMAD R0, R6, R71, R0 ;  /* 0x0000004706007224 */ /* 0x000fe200078e0200 */
[----:B------:R-:W-:Y:S01]  /*6930*/  SHF.R.S32.HI R6, RZ, 0x18, R124 ;  /* 0x00000018ff067819 */ /* 0x000fe2000001147c */
[----:B------:R-:W-:Y:S01]  /*6940*/  IMAD R19, R70, R19, RZ ;  /* 0x0000001346137224 */ /* 0x000fe200078e02ff */
[----:B------:R-:W-:Y:S01]  /*6950*/  I2IP.S8.S32.SAT R14, R15, R14, RZ ;  /* 0x0000000e0f0e7239 */ /* 0x000fe200000014ff */
[----:B------:R-:W-:Y:S01]  /*6960*/  IMAD R2, R4, R71, R2 ;  /* 0x0000004704027224 */ /* 0x000fe200078e0202 */
[----:B------:R-:W-:Y:S01]  /*6970*/  MOV R4, R125 ;  /* 0x0000007d00047202 */ /* 0x000fe20000000f00 */
[-C--:B------:R-:W-:Y:S01]  /*6980*/  IMAD R3, R5, R71.reuse, R3 ;  /* 0x0000004705037224 */ /* 0x080fe200078e0203 */
[----:B------:R-:W-:Y:S01]  /*6990*/  I2IP.S8.S32.SAT R74, R13, R12, R14 ;  /* 0x0000000c0d4a7239 */ /* 0x000fe2000000140e */
[-C--:B------:R-:W-:Y:S02]  /*69a0*/  IMAD R19, R76, R71.reuse, R19 ;  /* 0x000000474c137224 */ /* 0x080fe400078e0213 */
[----:B------:R-:W-:Y:S01]  /*69b0*/  IMAD R16, R4, R71, R16 ;  /* 0x0000004704107224 */ /* 0x000fe200078e0210 */
[----:B------:R-:W-:Y:S01]  /*69c0*/  SHF.R.S32.HI R4, RZ, 0x18, R121 ;  /* 0x00000018ff047819 */ /* 0x000fe20000011479 */
[----:B------:R-:W-:Y:S01]  /*69d0*/  IMAD R23, R70, R23, RZ ;  /* 0x0000001746177224 */ /* 0x000fe200078e02ff */
[----:B------:R-:W-:Y:S01]  /*69e0*/  I2IP.S8.S32.SAT R19, R19, R3, RZ ;  /* 0x0000000313137239 */ /* 0x000fe200000014ff */
[-C--:B------:R-:W-:Y:S01]  /*69f0*/  IMAD R17, R6, R71.reuse, R17 ;  /* 0x0000004706117224 */ /* 0x080fe200078e0211 */
[----:B------:R-:W-:Y:S01]  /*6a00*/  MOV R3, R122 ;  /* 0x0000007a00037202 */ /* 0x000fe20000000f00 */
[-C--:B------:R-:W-:Y:S01]  /*6a10*/  IMAD R18, R7, R71.reuse, R18 ;  /* 0x0000004707127224 */ /* 0x080fe200078e0212 */
[----:B------:R-:W-:Y:S01]  /*6a20*/  I2IP.S8.S32.SAT R75, R2, R0, R19 ;  /* 0x00000000024b7239 */ /* 0x000fe20000001413 */
[-C--:B------:R-:W-:Y:S01]  /*6a30*/  IMAD R23, R77, R71.reuse, R23 ;  /* 0x000000474d177224 */ /* 0x080fe200078e0217 */
[----:B------:R-:W-:Y:S01]  /*6a40*/  SHF.R.S32.HI R0, RZ, 0x18, R120 ;  /* 0x00000018ff007819 */ /* 0x000fe20000011478 */
[----:B------:R-:W-:Y:S01]  /*6a50*/  IMAD R20, R3, R71, R20 ;  /* 0x0000004703147224 */ /* 0x000fe200078e0214 */
[----:B------:R-:W-:Y:S01]  /*6a60*/  MOV R2, R119 ;  /* 0x0000007700027202 */ /* 0x000fe20000000f00 */
[----:B------:R-:W-:Y:S01]  /*6a70*/  IMAD R27, R70, R27, RZ ;  /* 0x0000001b461b7224 */ /* 0x000fe200078e02ff */
[----:B------:R1:W-:Y:S01]  /*6a80*/  STS.128 [R146+UR44+0x2200], R72 ;  /* 0x0022004892007988 */ /* 0x0003e20008000c2c */
[-C--:B------:R-:W-:Y:S01]  /*6a90*/  IMAD R21, R4, R71.reuse, R21 ;  /* 0x0000004704157224 */ /* 0x080fe200078e0215 */
[----:B------:R-:W-:Y:S01]  /*6aa0*/  I2IP.S8.S32.SAT R18, R23, R18, RZ ;  /* 0x0000001217127239 */ /* 0x000fe200000014ff */
[-C--:B------:R-:W-:Y:S01]  /*6ab0*/  IMAD R22, R0, R71.reuse, R22 ;  /* 0x0000004700167224 */ /* 0x080fe200078e0216 */
[----:B------:R-:W-:Y:S01]  /*6ac0*/  SHF.R.S32.HI R3, RZ, 0x18, R118 ;  /* 0x00000018ff037819 */ /* 0x000fe20000011476 */
[-C--:B------:R-:W-:Y:S01]  /*6ad0*/  IMAD R27, R78, R71.reuse, R27 ;  /* 0x000000474e1b7224 */ /* 0x080fe200078e021b */
[----:B------:R-:W-:Y:S01]  /*6ae0*/  SHF.R.S32.HI R4, RZ, 0x18, R117 ;  /* 0x00000018ff047819 */ /* 0x000fe20000011475 */
[----:B------:R-:W-:Y:S01]  /*6af0*/  IMAD R24, R2, R71, R24 ;  /* 0x0000004702187224 */ /* 0x000fe200078e0218 */
[----:B------:R-:W-:Y:S01]  /*6b00*/  I2IP.S8.S32.SAT R16, R17, R16, R18 ;  /* 0x0000001011107239 */ /* 0x000fe20000001412 */
[----:B------:R-:W-:Y:S01]  /*6b10*/  IMAD R31, R70, R31, RZ ;  /* 0x0000001f461f7224 */ /* 0x000fe200078e02ff */
[----:B------:R-:W-:Y:S01]  /*6b20*/  I2IP.S8.S32.SAT R17, R27, R22, RZ ;  /* 0x000000161b117239 */ /* 0x000fe200000014ff */
[-C--:B------:R-:W-:Y:S01]  /*6b30*/  IMAD R25, R3, R71.reuse, R25 ;  /* 0x0000004703197224 */ /* 0x080fe200078e0219 */
[----:B------:R-:W-:Y:S01]  /*6b40*/  SHF.R.S32.HI R2, RZ, 0x18, R115 ;  /* 0x00000018ff027819 */ /* 0x000fe20000011473 */
[-C--:B------:R-:W-:Y:S01]  /*6b50*/  IMAD R26, R4, R71.reuse, R26 ;  /* 0x00000047041a7224 */ /* 0x080fe200078e021a */
[----:B------:R-:W-:Y:S01]  /*6b60*/  I2IP.S8.S32.SAT R17, R21, R20, R17 ;  /* 0x0000001415117239 */ /* 0x000fe20000001411 */
[----:B------:R-:W-:Y:S01]  /*6b70*/  IMAD.MOV.U32 R0, RZ, RZ, R116 ;  /* 0x000000ffff007224 */ /* 0x000fe200078e0074 */
[----:B------:R-:W-:Y:S01]  /*6b80*/  SHF.R.S32.HI R3, RZ, 0x18, R114 ;  /* 0x00000018ff037819 */ /* 0x000fe20000011472 */
[-C--:B------:R-:W-:Y:S01]  /*6b90*/  IMAD R31, R79, R71.reuse, R31 ;  /* 0x000000474f1f7224 */ /* 0x080fe200078e021f */
[----:B------:R-:W-:Y:S01]  /*6ba0*/  SHF.R.S32.HI R4, RZ, 0x18, R108 ;  /* 0x00000018ff047819 */ /* 0x000fe2000001146c */
[----:B------:R-:W-:Y:S01]  /*6bb0*/  IMAD R28, R0, R71, R28 ;  /* 0x00000047001c7224 */ /* 0x000fe200078e021c */
[----:B------:R-:W-:Y:S01]  /*6bc0*/  MOV R0, R113 ;  /* 0x0000007100007202 */ /* 0x000fe20000000f00 */
[----:B------:R-:W-:Y:S01]  /*6bd0*/  IMAD R35, R70, R35, RZ ;  /* 0x0000002346237224 */ /* 0x000fe200078e02ff */
[----:B------:R-:W-:Y:S01]  /*6be0*/  I2IP.S8.S32.SAT R18, R31, R26, RZ ;  /* 0x0000001a1f127239 */ /* 0x000fe200000014ff */
[-C--:B------:R-:W-:Y:S01]  /*6bf0*/  IMAD R29, R2, R71.reuse, R29 ;  /* 0x00000047021d7224 */ /* 0x080fe200078e021d */
[----:B------:R-:W-:Y:S01]  /*6c00*/  SHF.R.S32.HI R2, RZ, 0x18, R112 ;  /* 0x00000018ff027819 */ /* 0x000fe20000011470 */
[-C--:B------:R-:W-:Y:S01]  /*6c10*/  IMAD R30, R3, R71.reuse, R30 ;  /* 0x00000047031e7224 */ /* 0x080fe200078e021e */
[----:B------:R-:W-:Y:S01]  /*6c20*/  I2IP.S8.S32.SAT R18, R25, R24, R18 ;  /* 0x0000001819127239 */ /* 0x000fe20000001412 */
[-C--:B------:R-:W-:Y:S01]  /*6c30*/  IMAD R35, R80, R71.reuse, R35 ;  /* 0x0000004750237224 */ /* 0x080fe200078e0223 */
[----:B------:R-:W-:Y:S01]  /*6c40*/  SHF.R.S32.HI R3, RZ, 0x18, R109 ;  /* 0x00000018ff037819 */ /* 0x000fe2000001146d */
        /* <DEDUP_REMOVED lines=8> */
[----:B------:R-:W-:Y:S01]  /*6cd0*/  IMAD R39, R81, R71, R39 ;  /* 0x0000004751277224 */ /* 0x000fe200078e0227 */
[----:B------:R-:W-:Y:S01]  /*6ce0*/  MOV R0, R107 ;  /* 0x0000006b00007202 */ /* 0x000fe20000000f00 */
[----:B------:R-:W-:Y:S01]  /*6cf0*/  IMAD R36, R2, R71, R36 ;  /* 0x0000004702247224 */ /* 0x000fe200078e0224 */
[----:B------:R-:W-:Y:S01]  /*6d00*/  SHF.R.S32.HI R2, RZ, 0x18, R106 ;  /* 0x00000018ff027819 */ /* 0x000fe2000001146a */
[----:B------:R-:W-:Y:S01]  /*6d10*/  IMAD R43, R70, R43, RZ ;  /* 0x0000002b462b7224 */ /* 0x000fe200078e02ff */
[----:B------:R1:W-:Y:S01]  /*6d20*/  STS.128 [R145+0x2200], R16 ;  /* 0x0022001091007388 */ /* 0x0003e20000000c00 */
[-C--:B------:R-:W-:Y:S01]  /*6d30*/  IMAD R37, R3, R71.reuse, R37 ;  /* 0x0000004703257224 */ /* 0x080fe200078e0225 */
[----:B------:R-:W-:Y:S01]  /*6d40*/  I2IP.S8.S32.SAT R34, R39, R34, RZ ;  /* 0x0000002227227239 */ /* 0x000fe200000014ff */
[-C--:B------:R-:W-:Y:S01]  /*6d50*/  IMAD R38, R4, R71.reuse, R38 ;  /* 0x0000004704267224 */ /* 0x080fe200078e0226 */
[----:B------:R-:W-:Y:S01]  /*6d60*/  SHF.R.S32.HI R3, RZ, 0x18, R103 ;  /* 0x00000018ff037819 */ /* 0x000fe20000011467 */
[-C--:B------:R-:W-:Y:S01]  /*6d70*/  IMAD R43, R82, R71.reuse, R43 ;  /* 0x00000047522b7224 */ /* 0x080fe200078e022b */
[----:B------:R-:W-:Y:S01]  /*6d80*/  I2IP.S8.S32.SAT R32, R33, R32, R34 ;  /* 0x0000002021207239 */ /* 0x000fe20000001422 */
        /* <DEDUP_REMOVED lines=15> */
[----:B------:R-:W-:Y:S01]  /*6e80*/  SHF.R.S32.HI R3, RZ, 0x18, R97 ;  /* 0x00000018ff037819 */ /* 0x000fe20000011461 */
[-C--:B------:R-:W-:Y:S01]  /*6e90*/  IMAD R46, R4, R71.reuse, R46 ;  /* 0x00000047042e7224 */ /* 0x080fe200078e022e */
[----:B------:R-:W-:Y:S01]  /*6ea0*/  I2IP.S8.S32.SAT R34, R41, R40, R34 ;  /* 0x0000002829227239 */ /* 0x000fe20000001422 */
[----:B------:R-:W-:Y:S02]  /*6eb0*/  IMAD.MOV.U32 R0, RZ, RZ, R101 ;  /* 0x000000ffff007224 */ /* 0x000fe400078e0065 */
        /* <DEDUP_REMOVED lines=8> */
[----:B------:R-:W-:Y:S01]  /*6f40*/  SHF.R.S32.HI R0, RZ, 0x18, R96 ;  /* 0x00000018ff007819 */ /* 0x000fe20000011460 */
[-C--:B------:R-:W-:Y:S01]  /*6f50*/  IMAD R55, R85, R71.reuse, R55 ;  /* 0x0000004755377224 */ /* 0x080fe200078e0237 */
[----:B------:R-:W-:Y:S01]  /*6f60*/  I2IP.S8.S32.SAT R35, R45, R44, R35 ;  /* 0x0000002c2d237239 */ /* 0x000fe20000001423 */
[----:B------:R-:W-:Y:S01]  /*6f70*/  IMAD R52, R2, R71, R52 ;  /* 0x0000004702347224 */ /* 0x000fe200078e0234 */
[----:B------:R-:W-:Y:S01]  /*6f80*/  MOV R2, R95 ;  /* 0x0000005f00027202 */ /* 0x000fe20000000f00 */
[----:B------:R-:W-:Y:S01]  /*6f90*/  IMAD R53, R3, R71, R53 ;  /* 0x0000004703357224 */ /* 0x000fe200078e0235 */
[----:B------:R-:W-:Y:S01]  /*6fa0*/  SHF.R.S32.HI R3, RZ, 0x18, R94 ;  /* 0x00000018ff037819 */ /* 0x000fe2000001145e */
[----:B------:R1:W-:Y:S01]  /*6fb0*/  STS.128 [R144+0x2200], R32 ;  /* 0x0022002090007388 */ /* 0x0003e20000000c00 */
[----:B------:R-:W-:Y:S01]  /*6fc0*/  IMAD R59, R70, R59, RZ ;  /* 0x0000003b463b7224 */ /* 0x000fe200078e02ff */
[----:B------:R-:W-:Y:S01]  /*6fd0*/  I2IP.S8.S32.SAT R50, R55, R50, RZ ;  /* 0x0000003237327239 */ /* 0x000fe200000014ff */
[-C--:B------:R-:W-:Y:S01]  /*6fe0*/  IMAD R54, R0, R71.reuse, R54 ;  /* 0x0000004700367224 */ /* 0x080fe200078e0236 */
[----:B------:R-:W-:Y:S01]  /*6ff0*/  SHF.R.S32.HI R0, RZ, 0x18, R93 ;  /* 0x00000018ff007819 */ /* 0x000fe2000001145d */
[-C--:B------:R-:W-:Y:S01]  /*7000*/  IMAD R59, R86, R71.reuse, R59 ;  /* 0x00000047563b7224 */ /* 0x080fe200078e023b */
[----:B------:R-:W-:Y:S01]  /*7010*/  I2IP.S8.S32.SAT R48, R49, R48, R50 ;  /* 0x0000003031307239 */ /* 0x000fe20000001432 */
[-C--:B------:R-:W-:Y:S01]  /*7020*/  IMAD R56, R2, R71.reuse, R56 ;  /* 0x0000004702387224 */ /* 0x080fe200078e0238 */
[----:B------:R-:W-:Y:S01]  /*7030*/  MOV R2, R92 ;  /* 0x0000005c00027202 */ /* 0x000fe20000000f00 */
        /* <DEDUP_REMOVED lines=8> */
[-C--:B------:R-:W-:Y:S02]  /*70c0*/  IMAD R60, R2, R71.reuse, R60 ;  /* 0x00000047023c7224 */ /* 0x080fe400078e023c */
[----:B------:R-:W-:Y:S01]  /*70d0*/  IMAD R61, R3, R71, R61 ;  /* 0x00000047033d7224 */ /* 0x000fe200078e023d */
[----:B------:R-:W-:Y:S01]  /*70e0*/  I2IP.S8.S32.SAT R58, R63, R58, RZ ;  /* 0x0000003a3f3a7239 */ /* 0x000fe200000014ff */
[----:B------:R-:W-:Y:S02]  /*70f0*/  IMAD R67, R70, R67, RZ ;  /* 0x0000004346437224 */ /* 0x000fe400078e02ff */
[-C--:B------:R-:W-:Y:S01]  /*7100*/  IMAD R62, R0, R71.reuse, R62 ;  /* 0x00000047003e7224 */ /* 0x080fe200078e023e */
[----:B------:R-:W-:Y:S01]  /*7110*/  I2IP.S8.S32.SAT R50, R57, R56, R58 ;  /* 0x0000003839327239 */ /* 0x000fe2000000143a */
[----:B------:R-:W-:Y:S05]  /*7120*/  IMAD R67, R88, R71, R67 ;  /* 0x0000004758437224 */ /* 0x000fea00078e0243 */
[----:B------:R-:W-:Y:S04]  /*7130*/  I2IP.S8.S32.SAT R51, R67, R62, RZ ;  /* 0x0000003e43337239 */ /* 0x000fe800000014ff */
[----:B------:R-:W-:Y:S05]  /*7140*/  I2IP.S8.S32.SAT R51, R61, R60, R51 ;  /* 0x0000003c3d337239 */ /* 0x000fea0000001433 */
[----:B------:R1:W-:Y:S01]  /*7150*/  STS.128 [R143+0x2200], R48 ;  /* 0x002200308f007388 */ /* 0x0003e20000000c00 */
[----:B------:R-:W-:Y:S01]  /*7160*/  @!PT LDS RZ, [RZ] ;  /* 0x00000000fffff984 */ /* 0x000fe20000000800 */
[----:B------:R-:W-:Y:S01]  /*7170*/  @!PT LDS RZ, [RZ] ;  /* 0x00000000fffff984 */ /* 0x000fe20000000800 */
[----:B------:R-:W-:Y:S01]  /*7180*/  @!PT LDS RZ, [RZ] ;  /* 0x00000000fffff984 */ /* 0x000fe20000000800 */
[----:B------:R-:W-:Y:S01]  /*7190*/  @!PT LDS RZ, [RZ] ;  /* 0x00000000fffff984 */ /* 0x000fe20000000800 */
[----:B------:R3:W-:Y:S07]  /*71a0*/  MEMBAR.ALL.CTA ;  /* 0x0000000000007992 */ /* 0x0007ee0000008000 */
[----:B---3--:R-:W3:Y:S02]  /*71b0*/  FENCE.VIEW.ASYNC.S ;  /* 0x00000000000073c6 */ /* 0x008ee40000000000 */
[----:B---3--:R-:W-:Y:S06]  /*71c0*/  BAR.SYNC.DEFER_BLOCKING 0x1, 0x80 ;  /* 0x0042000000007b1d */ /* 0x008fec0000010000 */
[----:B------:R-:W-:Y:S05]  /*71d0*/  @P0 BRA `(.L_x_105) ;  /* 0x0000000000300947 */ /* 0x000fea0003800000 */
[----:B------:R-:W-:Y:S02]  /*71e0*/  UIADD3 UR4, UPT, UPT, UR44, 0x2200, URZ ;  /* 0x000022002c047890 */ /* 0x000fe4000fffe0ff */
[----:B------:R-:W-:Y:S02]  /*71f0*/  USHF.L.U32 UR9, UR45, 0x6, URZ ;  /* 0x000000062d097899 */ /* 0x000fe400080006ff */
[----:B------:R-:W-:Y:S02]  /*7200*/  USHF.L.U32 UR10, UR46, 0x7, URZ ;  /* 0x000000072e0a7899 */ /* 0x000fe400080006ff */
[----:B------:R-:W-:Y:S01]  /*7210*/  MOV R153, UR4 ;  /* 0x0000000400997c02 */ /* 0x000fe20008000f00 */
[----:B------:R-:W-:Y:S01]  /*7220*/  UIADD3 UR4, UP0, UPT, UR62, 0x680, URZ ;  /* 0x000006803e047890 */ /* 0x000fe2000ff1e0ff */
[----:B------:R-:W-:Y:S02]  /*7230*/  UMOV UR11, UR36 ;  /* 0x00000024000b7c82 */ /* 0x000fe40008000000 */
[----:B------:R-:W-:Y:S01]  /*7240*/  R2UR UR8, R153 ;  /* 0x00000000990872ca */ /* 0x000fe200000e0000 */
[----:B------:R-:W-:Y:S11]  /*7250*/  UIADD3.X UR5, UPT, UPT, URZ, UR63, URZ, UP0, !UPT ;  /* 0x0000003fff057290 */ /* 0x000ff600087fe4ff */
[----:B------:R-:W-:Y:S01]  /*7260*/  @!UPT UIADD3 URZ, UPT, UPT, URZ, URZ, URZ ;  /* 0x000000fffffff290 */ /* 0x000fe2000fffe0ff */
[----:B------:R3:W-:Y:S01]  /*7270*/  UTMASTG.3D [UR8], [UR4] ;  /* 0x00000008040073b5 */ /* 0x0007e20008010000 */
[----:B------:R0:W-:Y:S01]  /*7280*/  UTMACMDFLUSH ;  /* 0x00000000000079b7 */ /* 0x0001e20000000000 */
[----:B---3--:R-:W-:Y:S04]  /*7290*/  DEPBAR.LE SB0, 0x0 ;  /* 0x000080000000791a */ /* 0x008fe80000000000 */
.L_x_105:
[----:B------:R-:W-:Y:S05]  /*72a0*/  BSYNC.RECONVERGENT B0 ;  /* 0x0000000000007941 */ /* 0x000fea0003800200 */
.L_x_104:
[----:B------:R-:W-:Y:S01]  /*72b0*/  BAR.SYNC.DEFER_BLOCKING 0x1, 0x80 ;  /* 0x0042000000007b1d */ /* 0x000fe20000010000 */
[----:B------:R-:W-:Y:S01]  /*72c0*/  ISETP.NE.AND P0, PT, R149, 0x2, PT ;  /* 0x000000029500780c */ /* 0x000fe20003f05270 */
[----:B------:R-:W-:Y:S01]  /*72d0*/  UISETP.NE.AND UP0, UPT, UR47, URZ, UPT ;  /* 0x000000ff2f00728c */ /* 0x000fe2000bf05270 */
[----:B------:R-:W-:Y:S01]  /*72e0*/  ISETP.NE.AND P1, PT, R68, 0x4, PT ;  /* 0x000000044400780c */ /* 0x000fe20003f25270 */
[----:B------:R-:W-:Y:S01]  /*72f0*/  UIADD3 UR45, UPT, UPT, UR37, UR57, URZ ;  /* 0x00000039252d7290 */ /* 0x000fe2000fffe0ff */
[----:B------:R-:W-:Y:S01]  /*7300*/  SEL R2, RZ, 0x1, P0 ;  /* 0x00000001ff027807 */ /* 0x000fe20000000000 */
[----:B------:R-:W-:Y:S01]  /*7310*/  UIADD3 UR46, UPT, UPT, UR38, UR60, URZ ;  /* 0x0000003c262e7290 */ /* 0x000fe2000fffe0ff */
[----:B------:R-:W-:Y:S02]  /*7320*/  SEL R0, RZ, 0x1, P1 ;  /* 0x00000001ff007807 */ /* 0x000fe40000800000 */
[----:B------:R-:W-:Y:S02]  /*7330*/  LOP3.LUT R151, R151, R2, RZ, 0x3c, !PT ;  /* 0x0000000297977212 */ /* 0x000fe400078e3cff */
[----:B------:R-:W-:Y:S02]  /*7340*/  LOP3.LUT R152, R152, R0, RZ, 0x3c, !PT ;  /* 0x0000000098987212 */ /* 0x000fe400078e3cff */
[----:B------:R-:W-:Y:S02]  /*7350*/  SEL R149, R149, RZ, P0 ;  /* 0x000000ff95957207 */ /* 0x000fe40000000000 */
[----:B------:R-:W-:Y:S01]  /*7360*/  SEL R68, R68, RZ, P1 ;  /* 0x000000ff44447207 */ /* 0x000fe20000800000 */
[----:B------:R-:W-:Y:S01]  /*7370*/  UMOV UR36, UR51 ;  /* 0x0000003300247c82 */ /* 0x000fe20008000000 */
[----:B------:R-:W-:Y:S05]  /*7380*/  BRA.U UP0, `(.L_x_106) ;  /* 0xffffffd900dc7547 */ /* 0x000fea000b83ffff */
[----:B------:R-:W-:Y:S05]  /*7390*/  EXIT ;  /* 0x000000000000794d */ /* 0x000fea0003800000 */
.L_x_25:
[----:B--2---:R2:W3:Y:S02]  /*73a0*/  SYNCS.PHASECHK.TRANS64.TRYWAIT P0, [R0+URZ+0x110], R2 ;  /* 0x00011002000075a7 */ /* 0x0044e400080011ff */
[----:B---3--:R-:W-:Y:S05]  /*73b0*/  @!P0 NANOSLEEP.SYNCS 0x989680 ;  /* 0x009896800000895d */ /* 0x008fea0003900000 */
[----:B------:R-:W3:Y:S02]  /*73c0*/  @!P0 SYNCS.PHASECHK.TRANS64 P0, [R0+URZ+0x110], R2 ;  /* 0x00011002000085a7 */ /* 0x000ee400080010ff */
[----:B---3--:R-:W-:Y:S05]  /*73d0*/  @!P0 BRA `(.L_x_25) ;  /* 0xfffffffc00f08947 */ /* 0x008fea000383ffff */
[----:B------:R-:W-:Y:S05]  /*73e0*/  BRA `(.L_x_107) ;  /* 0xffffffa400387947 */ /* 0x000fea000383ffff */
.L_x_28:
[----:B-1----:R-:W-:-:S07]  /*73f0*/  MOV R0, UR33 ;  /* 0x0000002100007c02 */ /* 0x002fce0008000f00 */
.L_x_108:
[----:B-1----:R1:W2:Y:S02]  /*7400*/  SYNCS.PHASECHK.TRANS64.TRYWAIT P0, [R0+URZ+0x40], R3 ;  /* 0x00004003000075a7 */ /* 0x0022a400080011ff */
[----:B--2---:R-:W-:Y:S05]  /*7410*/  @!P0 NANOSLEEP.SYNCS 0x989680 ;  /* 0x009896800000895d */ /* 0x004fea0003900000 */
[----:B------:R-:W2:Y:S02]  /*7420*/  @!P0 SYNCS.PHASECHK.TRANS64 P0, [R0+URZ+0x40], R3 ;  /* 0x00004003000085a7 */ /* 0x000ea400080010ff */
[----:B--2---:R-:W-:Y:S05]  /*7430*/  @!P0 BRA `(.L_x_108) ;  /* 0xfffffffc00f08947 */ /* 0x004fea000383ffff */
[----:B------:R-:W-:Y:S05]  /*7440*/  BRA `(.L_x_27) ;  /* 0xffffffa400807947 */ /* 0x000fea000383ffff */
.L_x_35:
[----:B-1----:R-:W-:-:S07]  /*7450*/  MOV R0, UR17 ;  /* 0x0000001100007c02 */ /* 0x002fce0008000f00 */
.L_x_109:
[----:B-1----:R1:W2:Y:S02]  /*7460*/  SYNCS.PHASECHK.TRANS64.TRYWAIT P0, [R0+URZ+0x40], R3 ;  /* 0x00004003000075a7 */ /* 0x0022a400080011ff */
[----:B--2---:R-:W-:Y:S05]  /*7470*/  @!P0 NANOSLEEP.SYNCS 0x989680 ;  /* 0x009896800000895d */ /* 0x004fea0003900000 */
[----:B------:R-:W2:Y:S02]  /*7480*/  @!P0 SYNCS.PHASECHK.TRANS64 P0, [R0+URZ+0x40], R3 ;  /* 0x00004003000085a7 */ /* 0x000ea400080010ff */
[----:B--2---:R-:W-:Y:S05]  /*7490*/  @!P0 BRA `(.L_x_109) ;  /* 0xfffffffc00f08947 */ /* 0x004fea000383ffff */
[----:B------:R-:W-:Y:S05]  /*74a0*/  BRA `(.L_x_34) ;  /* 0xffffffa8003c7947 */ /* 0x000fea000383ffff */
.L_x_40:
[----:B-1----:R1:W2:Y:S02]  /*74b0*/  SYNCS.PHASECHK.TRANS64.TRYWAIT P0, [R3+URZ+0xa0], R0 ;  /* 0x0000a000030075a7 */ /* 0x0022a400080011ff */
[----:B--2---:R-:W-:Y:S05]  /*74c0*/  @!P0 NANOSLEEP.SYNCS 0x989680 ;  /* 0x009896800000895d */ /* 0x004fea0003900000 */
[----:B------:R-:W2:Y:S02]  /*74d0*/  @!P0 SYNCS.PHASECHK.TRANS64 P0, [R3+URZ+0xa0], R0 ;  /* 0x0000a000030085a7 */ /* 0x000ea400080010ff */
[----:B--2---:R-:W-:Y:S05]  /*74e0*/  @!P0 BRA `(.L_x_40) ;  /* 0xfffffffc00f08947 */ /* 0x004fea000383ffff */
[----:B------:R-:W-:Y:S05]  /*74f0*/  BRA `(.L_x_110) ;  /* 0xffffffa800e07947 */ /* 0x000fea000383ffff */
.L_x_44:
[----:B------:R-:W-:-:S07]  /*7500*/  MOV R0, UR4 ;  /* 0x0000000400007c02 */ /* 0x000fce0008000f00 */
.L_x_111:
[----:B-1----:R1:W2:Y:S02]  /*7510*/  SYNCS.PHASECHK.TRANS64.TRYWAIT P0, [R0+URZ], R2 ;  /* 0x00000002000075a7 */ /* 0x0022a400080011ff */
[----:B--2---:R-:W-:Y:S05]  /*7520*/  @!P0 NANOSLEEP.SYNCS 0x989680 ;  /* 0x009896800000895d */ /* 0x004fea0003900000 */
[----:B------:R-:W2:Y:S02]  /*7530*/  @!P0 SYNCS.PHASECHK.TRANS64 P0, [R0+URZ], R2 ;  /* 0x00000002000085a7 */ /* 0x000ea400080010ff */
[----:B--2---:R-:W-:Y:S05]  /*7540*/  @!P0 BRA `(.L_x_111) ;  /* 0xfffffffc00f08947 */ /* 0x004fea000383ffff */
[----:B------:R-:W-:Y:S05]  /*7550*/  BRA `(.L_x_112) ;  /* 0xffffffb000847947 */ /* 0x000fea000383ffff */
.L_x_45:
[----:B------:R-:W-:-:S07]  /*7560*/  MOV R0, UR5 ;  /* 0x0000000500007c02 */ /* 0x000fce0008000f00 */
.L_x_113:
[----:B-1----:R1:W2:Y:S02]  /*7570*/  SYNCS.PHASECHK.TRANS64.TRYWAIT P0, [R0+URZ], R3 ;  /* 0x00000003000075a7 */ /* 0x0022a400080011ff */
[----:B--2---:R-:W-:Y:S05]  /*7580*/  @!P0 NANOSLEEP.SYNCS 0x989680 ;  /* 0x009896800000895d */ /* 0x004fea0003900000 */
[----:B------:R-:W2:Y:S02]  /*7590*/  @!P0 SYNCS.PHASECHK.TRANS64 P0, [R0+URZ], R3 ;  /* 0x00000003000085a7 */ /* 0x000ea400080010ff */
[----:B--2---:R-:W-:Y:S05]  /*75a0*/  @!P0 BRA `(.L_x_113) ;  /* 0xfffffffc00f08947 */ /* 0x004fea000383ffff */
[----:B------:R-:W-:Y:S05]  /*75b0*/  BRA `(.L_x_114) ;  /* 0xffffffb000907947 */ /* 0x000fea000383ffff */
.L_x_46:
[----:B------:R-:W-:-:S07]  /*75c0*/  MOV R0, UR5 ;  /* 0x0000000500007c02 */ /* 0x000fce0008000f00 */
.L_x_115:
[----:B-1----:R1:W2:Y:S02]  /*75d0*/  SYNCS.PHASECHK.TRANS64.TRYWAIT P0, [R0+URZ], R3 ;  /* 0x00000003000075a7 */ /* 0x0022a400080011ff */
[----:B--2---:R-:W-:Y:S05]  /*75e0*/  @!P0 NANOSLEEP.SYNCS 0x989680 ;  /* 0x009896800000895d */ /* 0x004fea0003900000 */
[----:B------:R-:W2:Y:S02]  /*75f0*/  @!P0 SYNCS.PHASECHK.TRANS64 P0, [R0+URZ], R3 ;  /* 0x00000003000085a7 */ /* 0x000ea400080010ff */
[----:B--2---:R-:W-:Y:S05]  /*7600*/  @!P0 BRA `(.L_x_115) ;  /* 0xfffffffc00f08947 */ /* 0x004fea000383ffff */
[----:B------:R-:W-:Y:S05]  /*7610*/  BRA `(.L_x_116) ;  /* 0xffffffb0009c7947 */ /* 0x000fea000383ffff */
.L_x_47:
[----:B------:R-:W-:-:S07]  /*7620*/  MOV R0, UR5 ;  /* 0x0000000500007c02 */ /* 0x000fce0008000f00 */
.L_x_117:
[----:B-1----:R1:W2:Y:S02]  /*7630*/  SYNCS.PHASECHK.TRANS64.TRYWAIT P0, [R0+URZ], R3 ;  /* 0x00000003000075a7 */ /* 0x0022a400080011ff */
[----:B--2---:R-:W-:Y:S05]  /*7640*/  @!P0 NANOSLEEP.SYNCS 0x989680 ;  /* 0x009896800000895d */ /* 0x004fea0003900000 */
[----:B------:R-:W2:Y:S02]  /*7650*/  @!P0 SYNCS.PHASECHK.TRANS64 P0, [R0+URZ], R3 ;  /* 0x00000003000085a7 */ /* 0x000ea400080010ff */
[----:B--2---:R-:W-:Y:S05]  /*7660*/  @!P0 BRA `(.L_x_117) ;  /* 0xfffffffc00f08947 */ /* 0x004fea000383ffff */
[----:B------:R-:W-:Y:S05]  /*7670*/  BRA `(.L_x_118) ;  /* 0xffffffb000a87947 */ /* 0x000fea000383ffff */
.L_x_48:
[----:B------:R-:W-:-:S07]  /*7680*/  MOV R0, UR5 ;  /* 0x0000000500007c02 */ /* 0x000fce0008000f00 */
.L_x_119:
[----:B-1----:R1:W2:Y:S02]  /*7690*/  SYNCS.PHASECHK.TRANS64.TRYWAIT P0, [R0+URZ], R3 ;  /* 0x00000003000075a7 */ /* 0x0022a400080011ff */
[----:B--2---:R-:W-:Y:S05]  /*76a0*/  @!P0 NANOSLEEP.SYNCS 0x989680 ;  /* 0x009896800000895d */ /* 0x004fea0003900000 */
[----:B------:R-:W2:Y:S02]  /*76b0*/  @!P0 SYNCS.PHASECHK.TRANS64 P0, [R0+URZ], R3 ;  /* 0x00000003000085a7 */ /* 0x000ea400080010ff */
[----:B--2---:R-:W-:Y:S05]  /*76c0*/  @!P0 BRA `(.L_x_119) ;  /* 0xfffffffc00f08947 */ /* 0x004fea000383ffff */
[----:B------:R-:W-:Y:S05]  /*76d0*/  BRA `(.L_x_120) ;  /* 0xffffffb000b47947 */ /* 0x000fea000383ffff */
.L_x_49:
[----:B------:R-:W-:-:S07]  /*76e0*/  MOV R0, UR5 ;  /* 0x0000000500007c02 */ /* 0x000fce0008000f00 */
.L_x_121:
[----:B-1----:R1:W2:Y:S02]  /*76f0*/  SYNCS.PHASECHK.TRANS64.TRYWAIT P0, [R0+URZ], R3 ;  /* 0x00000003000075a7 */ /* 0x0022a400080011ff */
[----:B--2---:R-:W-:Y:S05]  /*7700*/  @!P0 NANOSLEEP.SYNCS 0x989680 ;  /* 0x009896800000895d */ /* 0x004fea0003900000 */
[----:B------:R-:W2:Y:S02]  /*7710*/  @!P0 SYNCS.PHASECHK.TRANS64 P0, [R0+URZ], R3 ;  /* 0x00000003000085a7 */ /* 0x000ea400080010ff */
[----:B--2---:R-:W-:Y:S05]  /*7720*/  @!P0 BRA `(.L_x_121) ;  /* 0xfffffffc00f08947 */ /* 0x004fea000383ffff */
[----:B------:R-:W-:Y:S05]  /*7730*/  BRA `(.L_x_122) ;  /* 0xffffffb000c07947 */ /* 0x000fea000383ffff */
.L_x_50:
[----:B------:R-:W-:-:S07]  /*7740*/  MOV R0, UR5 ;  /* 0x0000000500007c02 */ /* 0x000fce0008000f00 */
.L_x_123:
[----:B-1----:R1:W2:Y:S02]  /*7750*/  SYNCS.PHASECHK.TRANS64.TRYWAIT P0, [R0+URZ], R3 ;  /* 0x00000003000075a7 */ /* 0x0022a400080011ff */
[----:B--2---:R-:W-:Y:S05]  /*7760*/  @!P0 NANOSLEEP.SYNCS 0x989680 ;  /* 0x009896800000895d */ /* 0x004fea0003900000 */
[----:B------:R-:W2:Y:S02]  /*7770*/  @!P0 SYNCS.PHASECHK.TRANS64 P0, [R0+URZ], R3 ;  /* 0x00000003000085a7 */ /* 0x000ea400080010ff */
[----:B--2---:R-:W-:Y:S05]  /*7780*/  @!P0 BRA `(.L_x_123) ;  /* 0xfffffffc00f08947 */ /* 0x004fea000383ffff */
[----:B------:R-:W-:Y:S05]  /*7790*/  BRA `(.L_x_124) ;  /* 0xffffffb000cc7947 */ /* 0x000fea000383ffff */
.L_x_53:
[----:B-1----:R1:W2:Y:S02]  /*77a0*/  SYNCS.PHASECHK.TRANS64.TRYWAIT P0, [R2+URZ+0x100], R4 ;  /* 0x00010004020075a7 */ /* 0x0022a400080011ff */
[----:B--2---:R-:W-:Y:S05]  /*77b0*/  @!P0 NANOSLEEP.SYNCS 0x989680 ;  /* 0x009896800000895d */ /* 0x004fea0003900000 */
[----:B------:R-:W2:Y:S02]  /*77c0*/  @!P0 SYNCS.PHASECHK.TRANS64 P0, [R2+URZ+0x100], R4 ;  /* 0x00010004020085a7 */ /* 0x000ea400080010ff */
[----:B--2---:R-:W-:Y:S05]  /*77d0*/  @!P0 BRA `(.L_x_53) ;  /* 0xfffffffc00f08947 */ /* 0x004fea000383ffff */
[----:B------:R-:W-:Y:S05]  /*77e0*/  BRA `(.L_x_125) ;  /* 0xffffffb400287947 */ /* 0x000fea000383ffff */
.L_x_54:
[----:B------:R-:W-:-:S07]  /*77f0*/  MOV R2, UR4 ;  /* 0x0000000400027c02 */ /* 0x000fce0008000f00 */
.L_x_126:
[----:B-1----:R1:W2:Y:S02]  /*7800*/  SYNCS.PHASECHK.TRANS64.TRYWAIT P0, [R2+URZ+0xb0], R5 ;  /* 0x0000b005020075a7 */ /* 0x0022a400080011ff */
[----:B--2---:R-:W-:Y:S05]  /*7810*/  @!P0 NANOSLEEP.SYNCS 0x989680 ;  /* 0x009896800000895d */ /* 0x004fea0003900000 */
[----:B------:R-:W2:Y:S02]  /*7820*/  @!P0 SYNCS.PHASECHK.TRANS64 P0, [R2+URZ+0xb0], R5 ;  /* 0x0000b005020085a7 */ /* 0x000ea400080010ff */
[----:B--2---:R-:W-:Y:S05]  /*7830*/  @!P0 BRA `(.L_x_126) ;  /* 0xfffffffc00f08947 */ /* 0x004fea000383ffff */
[----:B------:R-:W-:Y:S05]  /*7840*/  BRA `(.L_x_127) ;  /* 0xffffffb400387947 */ /* 0x000fea000383ffff */
.L_x_55:
[----:B-1----:R1:W2:Y:S02]  /*7850*/  SYNCS.PHASECHK.TRANS64.TRYWAIT P1, [R2+URZ+0xa0], R4 ;  /* 0x0000a004020075a7 */ /* 0x0022a400080211ff */
[----:B--2---:R-:W-:Y:S05]  /*7860*/  @!P1 NANOSLEEP.SYNCS 0x989680 ;  /* 0x009896800000995d */ /* 0x004fea0003900000 */
[----:B------:R-:W2:Y:S02]  /*7870*/  @!P1 SYNCS.PHASECHK.TRANS64 P1, [R2+URZ+0xa0], R4 ;  /* 0x0000a004020095a7 */ /* 0x000ea400080210ff */
[----:B--2---:R-:W-:Y:S05]  /*7880*/  @!P1 BRA `(.L_x_55) ;  /* 0xfffffffc00f09947 */ /* 0x004fea000383ffff */
[----:B------:R-:W-:Y:S05]  /*7890*/  BRA `(.L_x_128) ;  /* 0xffffffb400687947 */ /* 0x000fea000383ffff */
.L_x_58:
[----:B------:R-:W-:-:S07]  /*78a0*/  MOV R0, UR4 ;  /* 0x0000000400007c02 */ /* 0x000fce0008000f00 */
.L_x_129:
[----:B-1----:R1:W2:Y:S02]  /*78b0*/  SYNCS.PHASECHK.TRANS64.TRYWAIT P0, [R0+URZ+0xb0], R2 ;  /* 0x0000b002000075a7 */ /* 0x0022a400080011ff */
[----:B--2---:R-:W-:Y:S05]  /*78c0*/  @!P0 NANOSLEEP.SYNCS 0x989680 ;  /* 0x009896800000895d */ /* 0x004fea0003900000 */
[----:B------:R-:W2:Y:S02]  /*78d0*/  @!P0 SYNCS.PHASECHK.TRANS64 P0, [R0+URZ+0xb0], R2 ;  /* 0x0000b002000085a7 */ /* 0x000ea400080010ff */
[----:B--2---:R-:W-:Y:S05]  /*78e0*/  @!P0 BRA `(.L_x_129) ;  /* 0xfffffffc00f08947 */ /* 0x004fea000383ffff */
[----:B------:R-:W-:Y:S05]  /*78f0*/  BRA `(.L_x_57) ;  /* 0xffffffb400bc7947 */ /* 0x000fea000383ffff */
.L_x_65:
[----:B-1----:R1:W2:Y:S02]  /*7900*/  SYNCS.PHASECHK.TRANS64.TRYWAIT P1, [R0+URZ+0xa0], R2 ;  /* 0x0000a002000075a7 */ /* 0x0022a400080211ff */
[----:B--2---:R-:W-:Y:S05]  /*7910*/  @!P1 NANOSLEEP.SYNCS 0x989680 ;  /* 0x009896800000995d */ /* 0x004fea0003900000 */
[----:B------:R-:W2:Y:S02]  /*7920*/  @!P1 SYNCS.PHASECHK.TRANS64 P1, [R0+URZ+0xa0], R2 ;  /* 0x0000a002000095a7 */ /* 0x000ea400080210ff */
[----:B--2---:R-:W-:Y:S05]  /*7930*/  @!P1 BRA `(.L_x_65) ;  /* 0xfffffffc00f09947 */ /* 0x004fea000383ffff */
[----:B------:R-:W-:Y:S05]  /*7940*/  BRA `(.L_x_130) ;  /* 0xffffffbc00307947 */ /* 0x000fea000383ffff */
.L_x_66:
[----:B------:R-:W-:-:S07]  /*7950*/  MOV R2, UR30 ;  /* 0x0000001e00027c02 */ /* 0x000fce0008000f00 */
.L_x_131:
[----:B-1----:R1:W2:Y:S02]  /*7960*/  SYNCS.PHASECHK.TRANS64.TRYWAIT P0, [R2+URZ+0xe0], R0 ;  /* 0x0000e000020075a7 */ /* 0x0022a400080011ff */
[----:B--2---:R-:W-:Y:S05]  /*7970*/  @!P0 NANOSLEEP.SYNCS 0x989680 ;  /* 0x009896800000895d */ /* 0x004fea0003900000 */
[----:B------:R-:W2:Y:S02]  /*7980*/  @!P0 SYNCS.PHASECHK.TRANS64 P0, [R2+URZ+0xe0], R0 ;  /* 0x0000e000020085a7 */ /* 0x000ea400080010ff */
[----:B--2---:R-:W-:Y:S05]  /*7990*/  @!P0 BRA `(.L_x_131) ;  /* 0xfffffffc00f08947 */ /* 0x004fea000383ffff */
[----:B------:R-:W-:Y:S05]  /*79a0*/  BRA `(.L_x_132) ;  /* 0xffffffbc00687947 */ /* 0x000fea000383ffff */
.L_x_69:
[----:B------:R-:W-:Y:S07]  /*79b0*/  MOV R0, UR5 ;  /* 0x0000000500007c02 */ /* 0x000fee0008000f00 */
.L_x_133:
[----:B-1----:R1:W2:Y:S02]  /*79c0*/  SYNCS.PHASECHK.TRANS64.TRYWAIT P0, [R0+URZ], R2 ;  /* 0x00000002000075a7 */ /* 0x0022a400080011ff */
[----:B--2---:R-:W-:Y:S05]  /*79d0*/  @!P0 NANOSLEEP.SYNCS 0x989680 ;  /* 0x009896800000895d */ /* 0x004fea0003900000 */
[----:B------:R-:W2:Y:S02]  /*79e0*/  @!P0 SYNCS.PHASECHK.TRANS64 P0, [R0+URZ], R2 ;  /* 0x00000002000085a7 */ /* 0x000ea400080010ff */
[----:B--2---:R-:W-:Y:S05]  /*79f0*/  @!P0 BRA `(.L_x_133) ;  /* 0xfffffffc00f08947 */ /* 0x004fea000383ffff */
[----:B------:R-:W-:Y:S05]  /*7a00*/  BRA `(.L_x_68) ;  /* 0xffffffbc00847947 */ /* 0x000fea000383ffff */
.L_x_72:
[----:B------:R-:W-:-:S07]  /*7a10*/  MOV R0, UR4 ;  /* 0x0000000400007c02 */ /* 0x000fce0008000f00 */
.L_x_134:
[----:B--2---:R2:W4:Y:S02]  /*7a20*/  SYNCS.PHASECHK.TRANS64.TRYWAIT P0, [R0+URZ], R2 ;  /* 0x00000002000075a7 */ /* 0x00452400080011ff */
[----:B----4-:R-:W-:Y:S05]  /*7a30*/  @!P0 NANOSLEEP.SYNCS 0x989680 ;  /* 0x009896800000895d */ /* 0x010fea0003900000 */
[----:B------:R-:W4:Y:S02]  /*7a40*/  @!P0 SYNCS.PHASECHK.TRANS64 P0, [R0+URZ], R2 ;  /* 0x00000002000085a7 */ /* 0x000f2400080010ff */
[----:B----4-:R-:W-:Y:S05]  /*7a50*/  @!P0 BRA `(.L_x_134) ;  /* 0xfffffffc00f08947 */ /* 0x010fea000383ffff */
[----:B------:R-:W-:Y:S05]  /*7a60*/  BRA `(.L_x_135) ;  /* 0xffffffc000607947 */ /* 0x000fea000383ffff */
.L_x_73:
[----:B------:R-:W-:-:S07]  /*7a70*/  MOV R0, UR5 ;  /* 0x0000000500007c02 */ /* 0x000fce0008000f00 */
.L_x_136:
[----:B-1----:R1:W2:Y:S02]  /*7a80*/  SYNCS.PHASECHK.TRANS64.TRYWAIT P0, [R0+URZ], R3 ;  /* 0x00000003000075a7 */ /* 0x0022a400080011ff */
[----:B--2---:R-:W-:Y:S05]  /*7a90*/  @!P0 NANOSLEEP.SYNCS 0x989680 ;  /* 0x009896800000895d */ /* 0x004fea0003900000 */
[----:B------:R-:W2:Y:S02]  /*7aa0*/  @!P0 SYNCS.PHASECHK.TRANS64 P0, [R0+URZ], R3 ;  /* 0x00000003000085a7 */ /* 0x000ea400080010ff */
[----:B--2---:R-:W-:Y:S05]  /*7ab0*/  @!P0 BRA `(.L_x_136) ;  /* 0xfffffffc00f08947 */ /* 0x004fea000383ffff */
[----:B------:R-:W-:Y:S05]  /*7ac0*/  BRA `(.L_x_137) ;  /* 0xffffffc0006c7947 */ /* 0x000fea000383ffff */
.L_x_74:
[----:B------:R-:W-:-:S07]  /*7ad0*/  MOV R0, UR5 ;  /* 0x0000000500007c02 */ /* 0x000fce0008000f00 */
.L_x_138:
[----:B-1----:R1:W2:Y:S02]  /*7ae0*/  SYNCS.PHASECHK.TRANS64.TRYWAIT P0, [R0+URZ], R3 ;  /* 0x00000003000075a7 */ /* 0x0022a400080011ff */
[----:B--2---:R-:W-:Y:S05]  /*7af0*/  @!P0 NANOSLEEP.SYNCS 0x989680 ;  /* 0x009896800000895d */ /* 0x004fea0003900000 */
[----:B------:R-:W2:Y:S02]  /*7b00*/  @!P0 SYNCS.PHASECHK.TRANS64 P0, [R0+URZ], R3 ;  /* 0x00000003000085a7 */ /* 0x000ea400080010ff */
[----:B--2---:R-:W-:Y:S05]  /*7b10*/  @!P0 BRA `(.L_x_138) ;  /* 0xfffffffc00f08947 */ /* 0x004fea000383ffff */
[----:B------:R-:W-:Y:S05]  /*7b20*/  BRA `(.L_x_139) ;  /* 0xffffffc000787947 */ /* 0x000fea000383ffff */
.L_x_75:
[----:B-1----:R-:W-:-:S07]  /*7b30*/  MOV R0, UR4 ;  /* 0x0000000400007c02 */ /* 0x002fce0008000f00 */
.L_x_140:
[----:B-1----:R1:W2:Y:S02]  /*7b40*/  SYNCS.PHASECHK.TRANS64.TRYWAIT P0, [R0+URZ], R2 ;  /* 0x00000002000075a7 */ /* 0x0022a400080011ff */
[----:B--2---:R-:W-:Y:S05]  /*7b50*/  @!P0 NANOSLEEP.SYNCS 0x989680 ;  /* 0x009896800000895d */ /* 0x004fea0003900000 */
[----:B------:R-:W2:Y:S02]  /*7b60*/  @!P0 SYNCS.PHASECHK.TRANS64 P0, [R0+URZ], R2 ;  /* 0x00000002000085a7 */ /* 0x000ea400080010ff */
[----:B--2---:R-:W-:Y:S05]  /*7b70*/  @!P0 BRA `(.L_x_140) ;  /* 0xfffffffc00f08947 */ /* 0x004fea000383ffff */
[----:B------:R-:W-:Y:S05]  /*7b80*/  BRA `(.L_x_141) ;  /* 0xffffffc000847947 */ /* 0x000fea000383ffff */
.L_x_80:
[----:B--2---:R2:W3:Y:S02]  /*7b90*/  SYNCS.PHASECHK.TRANS64.TRYWAIT P0, [R7+URZ+0xa0], R0 ;  /* 0x0000a000070075a7 */ /* 0x0044e400080011ff */
[----:B---3--:R-:W-:Y:S05]  /*7ba0*/  @!P0 NANOSLEEP.SYNCS 0x989680 ;  /* 0x009896800000895d */ /* 0x008fea0003900000 */
[----:B------:R-:W3:Y:S02]  /*7bb0*/  @!P0 SYNCS.PHASECHK.TRANS64 P0, [R7+URZ+0xa0], R0 ;  /* 0x0000a000070085a7 */ /* 0x000ee400080010ff */
[----:B---3--:R-:W-:Y:S05]  /*7bc0*/  @!P0 BRA `(.L_x_80) ;  /* 0xfffffffc00f08947 */ /* 0x008fea000383ffff */
[----:B------:R-:W-:Y:S05]  /*7bd0*/  BRA `(.L_x_142) ;  /* 0xffffffc400987947 */ /* 0x000fea000383ffff */
.L_x_83:
[----:B-1----:R-:W-:Y:S07]  /*7be0*/  MOV R0, UR17 ;  /* 0x0000001100007c02 */ /* 0x002fee0008000f00 */
.L_x_143:
[----:B-1----:R1:W2:Y:S02]  /*7bf0*/  SYNCS.PHASECHK.TRANS64.TRYWAIT P2, [R0+URZ+0x98], R7 ;  /* 0x00009807000075a7 */ /* 0x0022a400080411ff */
[----:B--2---:R-:W-:Y:S05]  /*7c00*/  @!P2 NANOSLEEP.SYNCS 0x989680 ;  /* 0x009896800000a95d */ /* 0x004fea0003900000 */
[----:B------:R-:W2:Y:S02]  /*7c10*/  @!P2 SYNCS.PHASECHK.TRANS64 P2, [R0+URZ+0x98], R7 ;  /* 0x000098070000a5a7 */ /* 0x000ea400080410ff */
[----:B--2---:R-:W-:Y:S05]  /*7c20*/  @!P2 BRA `(.L_x_143) ;  /* 0xfffffffc00f0a947 */ /* 0x004fea000383ffff */
[----:B------:R-:W-:Y:S05]  /*7c30*/  BRA `(.L_x_82) ;  /* 0xffffffc800f87947 */ /* 0x000fea000383ffff */
.L_x_86:
[----:B-1----:R-:W-:Y:S07]  /*7c40*/  MOV R0, UR17 ;  /* 0x0000001100007c02 */ /* 0x002fee0008000f00 */
.L_x_144:
[----:B-1----:R1:W2:Y:S02]  /*7c50*/  SYNCS.PHASECHK.TRANS64.TRYWAIT P0, [R0+URZ+0x88], R6 ;  /* 0x00008806000075a7 */ /* 0x0022a400080011ff */
[----:B--2---:R-:W-:Y:S05]  /*7c60*/  @!P0 NANOSLEEP.SYNCS 0x989680 ;  /* 0x009896800000895d */ /* 0x004fea0003900000 */
[----:B------:R-:W2:Y:S02]  /*7c70*/  @!P0 SYNCS.PHASECHK.TRANS64 P0, [R0+URZ+0x88], R6 ;  /* 0x00008806000085a7 */ /* 0x000ea400080010ff */
[----:B--2---:R-:W-:Y:S05]  /*7c80*/  @!P0 BRA `(.L_x_144) ;  /* 0xfffffffc00f08947 */ /* 0x004fea000383ffff */
[----:B------:R-:W-:Y:S05]  /*7c90*/  BRA `(.L_x_145) ;  /* 0xffffffcc00487947 */ /* 0x000fea000383ffff */
.L_x_89:
[----:B--2---:R2:W4:Y:S02]  /*7ca0*/  SYNCS.PHASECHK.TRANS64.TRYWAIT P0, [R3+URZ+0xa0], R0 ;  /* 0x0000a000030075a7 */ /* 0x00452400080011ff */
[----:B----4-:R-:W-:Y:S05]  /*7cb0*/  @!P0 NANOSLEEP.SYNCS 0x989680 ;  /* 0x009896800000895d */ /* 0x010fea0003900000 */
[----:B------:R-:W4:Y:S02]  /*7cc0*/  @!P0 SYNCS.PHASECHK.TRANS64 P0, [R3+URZ+0xa0], R0 ;  /* 0x0000a000030085a7 */ /* 0x000f2400080010ff */
[----:B----4-:R-:W-:Y:S05]  /*7cd0*/  @!P0 BRA `(.L_x_89) ;  /* 0xfffffffc00f08947 */ /* 0x010fea000383ffff */
[----:B------:R-:W-:Y:S05]  /*7ce0*/  BRA `(.L_x_146) ;  /* 0xffffffd000987947 */ /* 0x000fea000383ffff */
.L_x_100:
[----:B-1----:R-:W-:Y:S04]  /*7cf0*/  MOV R0, UR44 ;  /* 0x0000002c00007c02 */ /* 0x002fe80008000f00 */
[----:B------:R1:W2:Y:S03]  /*7d00*/  SYNCS.PHASECHK.TRANS64.TRYWAIT P1, [R0+URZ+0x80], R3 ;  /* 0x00008003000075a7 */ /* 0x0002a600080211ff */
[----:B--2---:R-:W-:Y:S05]  /*7d10*/  @!P1 NANOSLEEP.SYNCS 0x989680 ;  /* 0x009896800000995d */ /* 0x004fea0003900000 */
[----:B------:R-:W2:Y:S02]  /*7d20*/  @!P1 SYNCS.PHASECHK.TRANS64 P1, [R0+URZ+0x80], R3 ;  /* 0x00008003000095a7 */ /* 0x000ea400080210ff */
[----:B--2---:R-:W-:Y:S05]  /*7d30*/  @!P1 BRA `(.L_x_100) ;  /* 0xfffffffc00ec9947 */ /* 0x004fea000383ffff */
[----:B------:R-:W-:Y:S05]  /*7d40*/  BRA `(.L_x_99) ;  /* 0xffffffdc00f07947 */ /* 0x000fea000383ffff */
.L_x_102:
[----:B------:R1:W1:Y:S02]  /*7d50*/  SYNCS.PHASECHK.TRANS64.TRYWAIT P1, [R22+URZ+0xc0], R4 ;  /* 0x0000c004160075a7 */ /* 0x00026400080211ff */
[----:B-1----:R-:W-:Y:S05]  /*7d60*/  @!P1 NANOSLEEP.SYNCS 0x989680 ;  /* 0x009896800000995d */ /* 0x002fea0003900000 */
[----:B------:R-:W1:Y:S02]  /*7d70*/  @!P1 SYNCS.PHASECHK.TRANS64 P1, [R22+URZ+0xc0], R4 ;  /* 0x0000c004160095a7 */ /* 0x000e6400080210ff */
[----:B-1----:R-:W-:Y:S05]  /*7d80*/  @!P1 BRA `(.L_x_102) ;  /* 0xfffffffc00f09947 */ /* 0x002fea000383ffff */
[----:B------:R-:W-:Y:S05]  /*7d90*/  BRA `(.L_x_101) ;  /* 0xffffffe000347947 */ /* 0x000fea000383ffff */
        .weak           $__internal_0_$__cuda_sm10x_tcgen05_guardrail_trap_col_being_dealloced_not_returned_by_alloc
        .type           $__internal_0_$__cuda_sm10x_tcgen05_guardrail_trap_col_being_dealloced_not_returned_by_alloc,@function
        .size           $__internal_0_$__cuda_sm10x_tcgen05_guardrail_trap_col_being_dealloced_not_returned_by_alloc,($__internal_1_$__cuda_sm10x_tcgen05_guardrail_trap_phase_invalid_during_alloc - $__internal_0_$__cuda_sm10x_tcgen05_guardrail_trap_col_being_dealloced_not_returned_by_alloc)
$__internal_0_$__cuda_sm10x_tcgen05_guardrail_trap_col_being_dealloced_not_returned_by_alloc:
[----:B------:R-:W-:Y:S05]  /*7da0*/  BPT.TRAP 0x1 ;  /* 0x000000040000795c */ /* 0x000fea0000300000 */
[----:B------:R-:W-:-:S04]  /*7db0*/  HFMA2 R3, -RZ, RZ, 0, 0 ;  /* 0x00000000ff037431 */ /* 0x000fc800000001ff */
[----:B------:R-:W-:Y:S05]  /*7dc0*/  RET.REL.NODEC R2 `(_ZN7cutlass13device_kernelINS_4gemm6kernel13GemmUniversalIN4cute5tupleIJiiiiEEENS1_10collective13CollectiveMmaINS1_35MainloopSm100TmaUmmaWarpSpecializedILi8ELi2ELi4ENS5_IJNS4_1CILi1EEENSA_ILi2EEESB_EEEEENS5_IJNSA_ILi128EEENSA_ILi64EEESF_EEEaNS5_IJlSB_lEEEaSI_NS4_8TiledMMAINS4_8MMA_AtomIJNS4_15SM100_MMA_S8_SSIaaiLi128ELi64ELNS4_4UMMA5MajorE0ELSN_0ELNSM_8SaturateE0EEEEEENS4_6LayoutINS5_IJSB_SB_SB_EEENS5_IJNSA_ILi0EEEST_ST_EEEEENS5_IJNS4_10UnderscoreESW_SW_EEEEENS4_23SM90_TMA_LOAD_MULTICASTENS4_14ComposedLayoutINS4_7SwizzleILi3ELi4ELi3EEENS4_18smem_ptr_flag_bitsILi8EEENSR_INS5_IJNSA_ILi8EEESF_EEENS5_IJSF_SB_EEEEEEEvNS4_8identityENS4_13SM90_TMA_LOADES19_vS1A_EENS_8epilogue10collective18CollectiveEpilogueINS1D_23Sm100TmaWarpSpecializedILi1ELi1ELi64ELb0ELb0EEEJSH_NS5_IJNSR_ISF_SB_EENSR_ISG_SB_EEEEEaSI_aSI_NS1D_6fusion15FusionCallbacksIS1H_NS1L_17LinearCombinationIaiaiLNS_15FloatRoundStyleE2EEESH_S1K_JEEENS4_5SM1004TMEM4LOAD26SM100_TMEM_LOAD_32dp32b64xES1B_NS10_INS11_ILi2ELi4ELi3EEES14_NSR_INS5_IJS15_SG_EEENS5_IJSG_SB_EEEEEEENS4_39AutoVectorizingCopyWithAssumedAlignmentILi128EEENS4_14SM90_TMA_STOREES1Z_S21_S21_EEEvvEEEEvNT_6ParamsE) ;  /* 0xffffff80028c7950 */ /* 0x000fea0003c3ffff */
        .weak           $__internal_1_$__cuda_sm10x_tcgen05_guardrail_trap_phase_invalid_during_alloc
        .type           $__internal_1_$__cuda_sm10x_tcgen05_guardrail_trap_phase_invalid_during_alloc,@function
        .size           $__internal_1_$__cuda_sm10x_tcgen05_guardrail_trap_phase_invalid_during_alloc,($__internal_2_$__cuda_sm10x_tcgen05_guardrail_trap_unallocated_columns_being_dealloced - $__internal_1_$__cuda_sm10x_tcgen05_guardrail_trap_phase_invalid_during_alloc)
$__internal_1_$__cuda_sm10x_tcgen05_guardrail_trap_phase_invalid_during_alloc:
[----:B------:R-:W-:Y:S05]  /*7dd0*/  BPT.TRAP 0x1 ;  /* 0x000000040000795c */ /* 0x000fea0000300000 */
[----:B------:R-:W-:-:S04]  /*7de0*/  MOV R5, 0x0 ;  /* 0x0000000000057802 */ /* 0x000fc80000000f00 */
[----:B------:R-:W-:Y:S05]  /*7df0*/  RET.REL.NODEC R4 `(_ZN7cutlass13device_kernelINS_4gemm6kernel13GemmUniversalIN4cute5tupleIJiiiiEEENS1_10collective13CollectiveMmaINS1_35MainloopSm100TmaUmmaWarpSpecializedILi8ELi2ELi4ENS5_IJNS4_1CILi1EEENSA_ILi2EEESB_EEEEENS5_IJNSA_ILi128EEENSA_ILi64EEESF_EEEaNS5_IJlSB_lEEEaSI_NS4_8TiledMMAINS4_8MMA_AtomIJNS4_15SM100_MMA_S8_SSIaaiLi128ELi64ELNS4_4UMMA5MajorE0ELSN_0ELNSM_8SaturateE0EEEEEENS4_6LayoutINS5_IJSB_SB_SB_EEENS5_IJNSA_ILi0EEEST_ST_EEEEENS5_IJNS4_10UnderscoreESW_SW_EEEEENS4_23SM90_TMA_LOAD_MULTICASTENS4_14ComposedLayoutINS4_7SwizzleILi3ELi4ELi3EEENS4_18smem_ptr_flag_bitsILi8EEENSR_INS5_IJNSA_ILi8EEESF_EEENS5_IJSF_SB_EEEEEEEvNS4_8identityENS4_13SM90_TMA_LOADES19_vS1A_EENS_8epilogue10collective18CollectiveEpilogueINS1D_23Sm100TmaWarpSpecializedILi1ELi1ELi64ELb0ELb0EEEJSH_NS5_IJNSR_ISF_SB_EENSR_ISG_SB_EEEEEaSI_aSI_NS1D_6fusion15FusionCallbacksIS1H_NS1L_17LinearCombinationIaiaiLNS_15FloatRoundStyleE2EEESH_S1K_JEEENS4_5SM1004TMEM4LOAD26SM100_TMEM_LOAD_32dp32b64xES1B_NS10_INS11_ILi2ELi4ELi3EEES14_NSR_INS5_IJS15_SG_EEENS5_IJSG_SB_EEEEEEENS4_39AutoVectorizingCopyWithAssumedAlignmentILi128EEENS4_14SM90_TMA_STOREES1Z_S21_S21_EEEvvEEEEvNT_6ParamsE) ;  /* 0xffffff8004807950 */ /* 0x000fea0003c3ffff */
        .weak           $__internal_2_$__cuda_sm10x_tcgen05_guardrail_trap_unallocated_columns_being_dealloced
        .type           $__internal_2_$__cuda_sm10x_tcgen05_guardrail_trap_unallocated_columns_being_dealloced,@function
        .size           $__internal_2_$__cuda_sm10x_tcgen05_guardrail_trap_unallocated_columns_being_dealloced,(.L_x_148 - $__internal_2_$__cuda_sm10x_tcgen05_guardrail_trap_unallocated_columns_being_dealloced)
$__internal_2_$__cuda_sm10x_tcgen05_guardrail_trap_unallocated_columns_being_dealloced:
[----:B------:R-:W-:Y:S05]  /*7e00*/  BPT.TRAP 0x1 ;  /* 0x000000040000795c */ /* 0x000fea0000300000 */
[----:B------:R-:W-:-:S04]  /*7e10*/  HFMA2 R3, -RZ, RZ, 0, 0 ;  /* 0x00000000ff037431 */ /* 0x000fc800000001ff */
[----:B------:R-:W-:Y:S05]  /*7e20*/  RET.REL.NODEC R2 `(_ZN7cutlass13device_kernelINS_4gemm6kernel13GemmUniversalIN4cute5tupleIJiiiiEEENS1_10collective13CollectiveMmaINS1_35MainloopSm100TmaUmmaWarpSpecializedILi8ELi2ELi4ENS5_IJNS4_1CILi1EEENSA_ILi2EEESB_EEEEENS5_IJNSA_ILi128EEENSA_ILi64EEESF_EEEaNS5_IJlSB_lEEEaSI_NS4_8TiledMMAINS4_8MMA_AtomIJNS4_15SM100_MMA_S8_SSIaaiLi128ELi64ELNS4_4UMMA5MajorE0ELSN_0ELNSM_8SaturateE0EEEEEENS4_6LayoutINS5_IJSB_SB_SB_EEENS5_IJNSA_ILi0EEEST_ST_EEEEENS5_IJNS4_10UnderscoreESW_SW_EEEEENS4_23SM90_TMA_LOAD_MULTICASTENS4_14ComposedLayoutINS4_7SwizzleILi3ELi4ELi3EEENS4_18smem_ptr_flag_bitsILi8EEENSR_INS5_IJNSA_ILi8EEESF_EEENS5_IJSF_SB_EEEEEEEvNS4_8identityENS4_13SM90_TMA_LOADES19_vS1A_EENS_8epilogue10collective18CollectiveEpilogueINS1D_23Sm100TmaWarpSpecializedILi1ELi1ELi64ELb0ELb0EEEJSH_NS5_IJNSR_ISF_SB_EENSR_ISG_SB_EEEEEaSI_aSI_NS1D_6fusion15FusionCallbacksIS1H_NS1L_17LinearCombinationIaiaiLNS_15FloatRoundStyleE2EEESH_S1K_JEEENS4_5SM1004TMEM4LOAD26SM100_TMEM_LOAD_32dp32b64xES1B_NS10_INS11_ILi2ELi4ELi3EEES14_NSR_INS5_IJS15_SG_EEENS5_IJSG_SB_EEEEEEENS4_39AutoVectorizingCopyWithAssumedAlignmentILi128EEENS4_14SM90_TMA_STOREES1Z_S21_S21_EEEvvEEEEvNT_6ParamsE) ;  /* 0xffffff8002747950 */ /* 0x000fea0003c3ffff */
.L_x_147:
[----:B------:R-:W-:-:S00]  /*7e30*/  BRA `(.L_x_147) ;  /* 0xfffffffc00fc7947 */ /* 0x000fc0000383ffff */
[----:B------:R-:W-:-:S00]  /*7e40*/  NOP ;  /* 0x0000000000007918 */ /* 0x000fc00000000000 */
        /* <DEDUP_REMOVED lines=11> */
.L_x_148:


//--------------------- .nv.global.init           --------------------------
	.section	.nv.global.init,"aw",@progbits
.nv.global.init:
	.type		$str$27,@object
	.size		$str$27,($str$28 - $str$27)
$str$27:
        /*0000*/ 	.byte	0x28, 0x61, 0x64, 0x64, 0x72, 0x65, 0x73, 0x73, 0x20, 0x26, 0x20, 0x6d, 0x61, 0x73, 0x6b, 0x29
        /*0010*/ 	.byte	0x20, 0x3d, 0x3d, 0x20, 0x30, 0x00
	.type		$str$28,@object
	.size		$str$28,($str$26 - $str$28)
$str$28:
        /*0016*/ 	.byte	0x2f, 0x74, 0x6d, 0x70, 0x2f, 0x63, 0x75, 0x74, 0x6c, 0x61, 0x73, 0x73, 0x5f, 0x73, 0x77, 0x65
        /*0026*/ 	.byte	0x65, 0x70, 0x5f, 0x73, 0x72, 0x63, 0x2f, 0x69, 0x6e, 0x63, 0x6c, 0x75, 0x64, 0x65, 0x2f, 0x63
        /*0036*/ 	.byte	0x75, 0x74, 0x65, 0x2f, 0x70, 0x6f, 0x69, 0x6e, 0x74, 0x65, 0x72, 0x5f, 0x66, 0x6c, 0x61, 0x67
        /*0046*/ 	.byte	0x67, 0x65, 0x64, 0x2e, 0x68, 0x70, 0x70, 0x00
	.type		$str$26,@object
	.size		$str$26,($str$25 - $str$26)
$str$26:
        /*004e*/ 	.byte	0x2f, 0x74, 0x6d, 0x70, 0x2f, 0x63, 0x75, 0x74, 0x6c, 0x61, 0x73, 0x73, 0x5f, 0x73, 0x77, 0x65
        /*005e*/ 	.byte	0x65, 0x70, 0x5f, 0x73, 0x72, 0x63, 0x2f, 0x69, 0x6e, 0x63, 0x6c, 0x75, 0x64, 0x65, 0x2f, 0x63
        /*006e*/ 	.byte	0x75, 0x74, 0x65, 0x2f, 0x61, 0x74, 0x6f, 0x6d, 0x2f, 0x63, 0x6f, 0x70, 0x79, 0x5f, 0x74, 0x72
        /*007e*/ 	.byte	0x61, 0x69, 0x74, 0x73, 0x5f, 0x73, 0x6d, 0x31, 0x30, 0x30, 0x2e, 0x68, 0x70, 0x70, 0x00
	.type		$str$25,@object
	.size		$str$25,(__unnamed_1 - $str$25)
$str$25:
        /*008d*/ 	.byte	0x28, 0x28, 0x75, 0x69, 0x6e, 0x74, 0x33, 0x32, 0x5f, 0x74, 0x28, 0x74, 0x68, 0x72, 0x65, 0x61
        /*009d*/ 	.byte	0x64, 0x49, 0x64, 0x78, 0x2e, 0x78, 0x29, 0x20, 0x2f, 0x20, 0x33, 0x32, 0x29, 0x20, 0x25, 0x20
        /*00ad*/ 	.byte	0x34, 0x29, 0x20, 0x3d, 0x3d, 0x20, 0x28, 0x28, 0x28, 0x74, 0x6d, 0x65, 0x6d, 0x5f, 0x61, 0x64
        /*00bd*/ 	.byte	0x64, 0x72, 0x20, 0x3e, 0x3e, 0x20, 0x31, 0x36, 0x29, 0x20, 0x2f, 0x20, 0x33, 0x32, 0x29, 0x20
        /*00cd*/ 	.byte	0x25, 0x20, 0x34, 0x29, 0x00
	.type		__unnamed_1,@object
	.size		__unnamed_1,(__unnamed_2 - __unnamed_1)
__unnamed_1:
        /*00d2*/ 	.byte	0x61, 0x75, 0x74, 0x6f, 0x20, 0x63, 0x75, 0x74, 0x65, 0x3a, 0x3a, 0x61, 0x73, 0x5f, 0x70, 0x6f
        /* <DEDUP_REMOVED lines=24> */
        /*0262*/ 	.byte	0x5d, 0x00
	.type		__unnamed_2,@object
	.size		__unnamed_2,(.L_2 - __unnamed_2)
__unnamed_2:
        /* <DEDUP_REMOVED lines=42> */
        /*0504*/ 	.byte	0x43, 0x3c, 0x30, 0x3e, 0x3e, 0x3e, 0x3e, 0x5d, 0x00
.L_2:


//--------------------- .nv.shared._ZN7cutlass13device_kernelINS_4gemm6kernel13GemmUniversalIN4cute5tupleIJiiiiEEENS1_10collective13CollectiveMmaINS1_35MainloopSm100TmaUmmaWarpSpecializedILi8ELi2ELi4ENS5_IJNS4_1CILi1EEENSA_ILi2EEESB_EEEEENS5_IJNSA_ILi128EEENSA_ILi64EEESF_EEEaNS5_IJlSB_lEEEaSI_NS4_8TiledMMAINS4_8MMA_AtomIJNS4_15SM100_MMA_S8_SSIaaiLi128ELi64ELNS4_4UMMA5MajorE0ELSN_0ELNSM_8SaturateE0EEEEEENS4_6LayoutINS5_IJSB_SB_SB_EEENS5_IJNSA_ILi0EEEST_ST_EEEEENS5_IJNS4_10UnderscoreESW_SW_EEEEENS4_23SM90_TMA_LOAD_MULTICASTENS4_14ComposedLayoutINS4_7SwizzleILi3ELi4ELi3EEENS4_18smem_ptr_flag_bitsILi8EEENSR_INS5_IJNSA_ILi8EEESF_EEENS5_IJSF_SB_EEEEEEEvNS4_8identityENS4_13SM90_TMA_LOADES19_vS1A_EENS_8epilogue10collective18CollectiveEpilogueINS1D_23Sm100TmaWarpSpecializedILi1ELi1ELi64ELb0ELb0EEEJSH_NS5_IJNSR_ISF_SB_EENSR_ISG_SB_EEEEEaSI_aSI_NS1D_6fusion15FusionCallbacksIS1H_NS1L_17LinearCombinationIaiaiLNS_15FloatRoundStyleE2EEESH_S1K_JEEENS4_5SM1004TMEM4LOAD26SM100_TMEM_LOAD_32dp32b64xES1B_NS10_INS11_ILi2ELi4ELi3EEES14_NSR_INS5_IJS15_SG_EEENS5_IJSG_SB_EEEEEEENS4_39AutoVectorizingCopyWithAssumedAlignmentILi128EEENS4_14SM90_TMA_STOREES1Z_S21_S21_EEEvvEEEEvNT_6ParamsE --------------------------
	.section	.nv.shared._ZN7cutlass13device_kernelINS_4gemm6kernel13GemmUniversalIN4cute5tupleIJiiiiEEENS1_10collective13CollectiveMmaINS1_35MainloopSm100TmaUmmaWarpSpecializedILi8ELi2ELi4ENS5_IJNS4_1CILi1EEENSA_ILi2EEESB_EEEEENS5_IJNSA_ILi128EEENSA_ILi64EEESF_EEEaNS5_IJlSB_lEEEaSI_NS4_8TiledMMAINS4_8MMA_AtomIJNS4_15SM100_MMA_S8_SSIaaiLi128ELi64ELNS4_4UMMA5MajorE0ELSN_0ELNSM_8SaturateE0EEEEEENS4_6LayoutINS5_IJSB_SB_SB_EEENS5_IJNSA_ILi0EEEST_ST_EEEEENS5_IJNS4_10UnderscoreESW_SW_EEEEENS4_23SM90_TMA_LOAD_MULTICASTENS4_14ComposedLayoutINS4_7SwizzleILi3ELi4ELi3EEENS4_18smem_ptr_flag_bitsILi8EEENSR_INS5_IJNSA_ILi8EEESF_EEENS5_IJSF_SB_EEEEEEEvNS4_8identityENS4_13SM90_TMA_LOADES19_vS1A_EENS_8epilogue10collective18CollectiveEpilogueINS1D_23Sm100TmaWarpSpecializedILi1ELi1ELi64ELb0ELb0EEEJSH_NS5_IJNSR_ISF_SB_EENSR_ISG_SB_EEEEEaSI_aSI_NS1D_6fusion15FusionCallbacksIS1H_NS1L_17LinearCombinationIaiaiLNS_15FloatRoundStyleE2EEESH_S1K_JEEENS4_5SM1004TMEM4LOAD26SM100_TMEM_LOAD_32dp32b64xES1B_NS10_INS11_ILi2ELi4ELi3EEES14_NSR_INS5_IJS15_SG_EEENS5_IJSG_SB_EEEEEEENS4_39AutoVectorizingCopyWithAssumedAlignmentILi128EEENS4_14SM90_TMA_STOREES1Z_S21_S21_EEEvvEEEEvNT_6ParamsE,"aw",@nobits
	.sectionflags	@""
	.align	16
	.zero		1024


//--------------------- .nv.shared.reserved.0     --------------------------
	.section	.nv.shared.reserved.0,"aw",@nobits
	.weak		__nv_reservedSMEM_offset_0_alias
	.size		__nv_reservedSMEM_offset_0_alias, 0, 64
	.other		__nv_reservedSMEM_offset_0_alias,@"STO_CUDA_RESERVED_SHARED STV_DEFAULT"
__nv_reservedSMEM_offset_0_alias:
	.zero		0
.nv.shared.reserved.0:
	.zero		64
	.weak		__nv_reservedSMEM_tcgen05_partition
	.type		__nv_reservedSMEM_tcgen05_partition,@object
	.size		__nv_reservedSMEM_tcgen05_partition,(.L_0 - __nv_reservedSMEM_tcgen05_partition)
__nv_reservedSMEM_tcgen05_partition:
	.zero		32
.L_0:


//--------------------- .nv.global                --------------------------
	.section	.nv.global,"aw",@nobits
.nv.global:
	.type		_ZN39_INTERNAL_6f31ea19_4_k_cu_9d93af32_99704cute1_E,@object
	.size		_ZN39_INTERNAL_6f31ea19_4_k_cu_9d93af32_99704cute1_E,(_ZN39_INTERNAL_6f31ea19_4_k_cu_9d93af32_99704cuda3std3__45__cpo6cbeginE - _ZN39_INTERNAL_6f31ea19_4_k_cu_9d93af32_99704cute1_E)
_ZN39_INTERNAL_6f31ea19_4_k_cu_9d93af32_99704cute1_E:
	.zero		1
	.type		_ZN39_INTERNAL_6f31ea19_4_k_cu_9d93af32_99704cuda3std3__45__cpo6cbeginE,@object
	.size		_ZN39_INTERNAL_6f31ea19_4_k_cu_9d93af32_99704cuda3std3__45__cpo6cbeginE,(_ZN39_INTERNAL_6f31ea19_4_k_cu_9d93af32_99704cuda3std3__48in_placeE - _ZN39_INTERNAL_6f31ea19_4_k_cu_9d93af32_99704cuda3std3__45__cpo6cbeginE)
_ZN39_INTERNAL_6f31ea19_4_k_cu_9d93af32_99704cuda3std3__45__cpo6cbeginE:
	.zero		1
	.type		_ZN39_INTERNAL_6f31ea19_4_k_cu_9d93af32_99704cuda3std3__48in_placeE,@object
	.size		_ZN39_INTERNAL_6f31ea19_4_k_cu_9d93af32_99704cuda3std3__48in_placeE,(_ZN39_INTERNAL_6f31ea19_4_k_cu_9d93af32_99704cuda3std6ranges3__45__cpo9iter_moveE - _ZN39_INTERNAL_6f31ea19_4_k_cu_9d93af32_99704cuda3std3__48in_placeE)
_ZN39_INTERNAL_6f31ea19_4_k_cu_9d93af32_99704cuda3std3__48in_placeE:
	.zero		1
	.type		_ZN39_INTERNAL_6f31ea19_4_k_cu_9d93af32_99704cuda3std6ranges3__45__cpo9iter_moveE,@object
	.size		_ZN39_INTERNAL_6f31ea19_4_k_cu_9d93af32_99704cuda3std6ranges3__45__cpo9iter_moveE,(_ZN39_INTERNAL_6f31ea19_4_k_cu_9d93af32_99704cuda3std3__45__cpo5beginE - _ZN39_INTERNAL_6f31ea19_4_k_cu_9d93af32_99704cuda3std6ranges3__45__cpo9iter_moveE)
_ZN39_INTERNAL_6f31ea19_4_k_cu_9d93af32_99704cuda3std6ranges3__45__cpo9iter_moveE:
	.zero		1
	.type		_ZN39_INTERNAL_6f31ea19_4_k_cu_9d93af32_99704cuda3std3__45__cpo5beginE,@object
	.size		_ZN39_INTERNAL_6f31ea19_4_k_cu_9d93af32_99704cuda3std3__45__cpo5beginE,(_ZN39_INTERNAL_6f31ea19_4_k_cu_9d93af32_99704cuda3std3__441_GLOBAL__N__6f31ea19_4_k_cu_9d93af32_99706ignoreE - _ZN39_INTERNAL_6f31ea19_4_k_cu_9d93af32_99704cuda3std3__45__cpo5beginE)
_ZN39_INTERNAL_6f31ea19_4_k_cu_9d93af32_99704cuda3std3__45__cpo5beginE:
	.zero		1
	.type		_ZN39_INTERNAL_6f31ea19_4_k_cu_9d93af32_99704cuda3std3__441_GLOBAL__N__6f31ea19_4_k_cu_9d93af32_99706ignoreE,@object
	.size		_ZN39_INTERNAL_6f31ea19_4_k_cu_9d93af32_99704cuda3std3__441_GLOBAL__N__6f31ea19_4_k_cu_9d93af32_99706ignoreE,(_ZN39_INTERNAL_6f31ea19_4_k_cu_9d93af32_99704cute7productE - _ZN39_INTERNAL_6f31ea19_4_k_cu_9d93af32_99704cuda3std3__441_GLOBAL__N__6f31ea19_4_k_cu_9d93af32_99706ignoreE)
_ZN39_INTERNAL_6f31ea19_4_k_cu_9d93af32_99704cuda3std3__441_GLOBAL__N__6f31ea19_4_k_cu_9d93af32_99706ignoreE:
	.zero		1
	.type		_ZN39_INTERNAL_6f31ea19_4_k_cu_9d93af32_99704cute7productE,@object
	.size		_ZN39_INTERNAL_6f31ea19_4_k_cu_9d93af32_99704cute7productE,(_ZN39_INTERNAL_6f31ea19_4_k_cu_9d93af32_99704cuda3std3__45__cpo3endE - _ZN39_INTERNAL_6f31ea19_4_k_cu_9d93af32_99704cute7productE)
_ZN39_INTERNAL_6f31ea19_4_k_cu_9d93af32_99704cute7productE:
	.zero		1
	.type		_ZN39_INTERNAL_6f31ea19_4_k_cu_9d93af32_99704cuda3std3__45__cpo3endE,@object
	.size		_ZN39_INTERNAL_6f31ea19_4_k_cu_9d93af32_99704cuda3std3__45__cpo3endE,(_ZN39_INTERNAL_6f31ea19_4_k_cu_9d93af32_99704cuda3std3__419piecewise_constructE - _ZN39_INTERNAL_6f31ea19_4_k_cu_9d93af32_99704cuda3std3__45__cpo3endE)
_ZN39_INTERNAL_6f31ea19_4_k_cu_9d93af32_99704cuda3std3__45__cpo3endE:
	.zero		1
	.type		_ZN39_INTERNAL_6f31ea19_4_k_cu_9d93af32_99704cuda3std3__419piecewise_constructE,@object
	.size		_ZN39_INTERNAL_6f31ea19_4_k_cu_9d93af32_99704cuda3std3__419piecewise_constructE,(_ZN39_INTERNAL_6f31ea19_4_k_cu_9d93af32_99704cuda3std3__45__cpo4cendE - _ZN39_INTERNAL_6f31ea19_4_k_cu_9d93af32_99704cuda3std3__419piecewise_constructE)
_ZN39_INTERNAL_6f31ea19_4_k_cu_9d93af32_99704cuda3std3__419piecewise_constructE:
	.zero		1
	.type		_ZN39_INTERNAL_6f31ea19_4_k_cu_9d93af32_99704cuda3std3__45__cpo4cendE,@object
	.size		_ZN39_INTERNAL_6f31ea19_4_k_cu_9d93af32_99704cuda3std3__45__cpo4cendE,(_ZN39_INTERNAL_6f31ea19_4_k_cu_9d93af32_99704cuda3std6ranges3__45__cpo4swapE - _ZN39_INTERNAL_6f31ea19_4_k_cu_9d93af32_99704cuda3std3__45__cpo4cendE)
_ZN39_INTERNAL_6f31ea19_4_k_cu_9d93af32_99704cuda3std3__45__cpo4cendE:
	.zero		1
	.type		_ZN39_INTERNAL_6f31ea19_4_k_cu_9d93af32_99704cuda3std6ranges3__45__cpo4swapE,@object
	.size		_ZN39_INTERNAL_6f31ea19_4_k_cu_9d93af32_99704cuda3std6ranges3__45__cpo4swapE,(.L_10 - _ZN39_INTERNAL_6f31ea19_4_k_cu_9d93af32_99704cuda3std6ranges3__45__cpo4swapE)
_ZN39_INTERNAL_6f31ea19_4_k_cu_9d93af32_99704cuda3std6ranges3__45__cpo4swapE:
	.zero		1
.L_10:


//--------------------- .nv.constant0._ZN7cutlass13device_kernelINS_4gemm6kernel13GemmUniversalIN4cute5tupleIJiiiiEEENS1_10collective13CollectiveMmaINS1_35MainloopSm100TmaUmmaWarpSpecializedILi8ELi2ELi4ENS5_IJNS4_1CILi1EEENSA_ILi2EEESB_EEEEENS5_IJNSA_ILi128EEENSA_ILi64EEESF_EEEaNS5_IJlSB_lEEEaSI_NS4_8TiledMMAINS4_8MMA_AtomIJNS4_15SM100_MMA_S8_SSIaaiLi128ELi64ELNS4_4UMMA5MajorE0ELSN_0ELNSM_8SaturateE0EEEEEENS4_6LayoutINS5_IJSB_SB_SB_EEENS5_IJNSA_ILi0EEEST_ST_EEEEENS5_IJNS4_10UnderscoreESW_SW_EEEEENS4_23SM90_TMA_LOAD_MULTICASTENS4_14ComposedLayoutINS4_7SwizzleILi3ELi4ELi3EEENS4_18smem_ptr_flag_bitsILi8EEENSR_INS5_IJNSA_ILi8EEESF_EEENS5_IJSF_SB_EEEEEEEvNS4_8identityENS4_13SM90_TMA_LOADES19_vS1A_EENS_8epilogue10collective18CollectiveEpilogueINS1D_23Sm100TmaWarpSpecializedILi1ELi1ELi64ELb0ELb0EEEJSH_NS5_IJNSR_ISF_SB_EENSR_ISG_SB_EEEEEaSI_aSI_NS1D_6fusion15FusionCallbacksIS1H_NS1L_17LinearCombinationIaiaiLNS_15FloatRoundStyleE2EEESH_S1K_JEEENS4_5SM1004TMEM4LOAD26SM100_TMEM_LOAD_32dp32b64xES1B_NS10_INS11_ILi2ELi4ELi3EEES14_NSR_INS5_IJS15_SG_EEENS5_IJSG_SB_EEEEEEENS4_39AutoVectorizingCopyWithAssumedAlignmentILi128EEENS4_14SM90_TMA_STOREES1Z_S21_S21_EEEvvEEEEvNT_6ParamsE --------------------------
	.section	.nv.constant0._ZN7cutlass13device_kernelINS_4gemm6kernel13GemmUniversalIN4cute5tupleIJiiiiEEENS1_10collective13CollectiveMmaINS1_35MainloopSm100TmaUmmaWarpSpecializedILi8ELi2ELi4ENS5_IJNS4_1CILi1EEENSA_ILi2EEESB_EEEEENS5_IJNSA_ILi128EEENSA_ILi64EEESF_EEEaNS5_IJlSB_lEEEaSI_NS4_8TiledMMAINS4_8MMA_AtomIJNS4_15SM100_MMA_S8_SSIaaiLi128ELi64ELNS4_4UMMA5MajorE0ELSN_0ELNSM_8SaturateE0EEEEEENS4_6LayoutINS5_IJSB_SB_SB_EEENS5_IJNSA_ILi0EEEST_ST_EEEEENS5_IJNS4_10UnderscoreESW_SW_EEEEENS4_23SM90_TMA_LOAD_MULTICASTENS4_14ComposedLayoutINS4_7SwizzleILi3ELi4ELi3EEENS4_18smem_ptr_flag_bitsILi8EEENSR_INS5_IJNSA_ILi8EEESF_EEENS5_IJSF_SB_EEEEEEEvNS4_8identityENS4_13SM90_TMA_LOADES19_vS1A_EENS_8epilogue10collective18CollectiveEpilogueINS1D_23Sm100TmaWarpSpecializedILi1ELi1ELi64ELb0ELb0EEEJSH_NS5_IJNSR_ISF_SB_EENSR_ISG_SB_EEEEEaSI_aSI_NS1D_6fusion15FusionCallbacksIS1H_NS1L_17LinearCombinationIaiaiLNS_15FloatRoundStyleE2EEESH_S1K_JEEENS4_5SM1004TMEM4LOAD26SM100_TMEM_LOAD_32dp32b64xES1B_NS10_INS11_ILi2ELi4ELi3EEES14_NSR_INS5_IJS15_SG_EEENS5_IJSG_SB_EEEEEEENS4_39AutoVectorizingCopyWithAssumedAlignmentILi128EEENS4_14SM90_TMA_STOREES1Z_S21_S21_EEEvvEEEEvNT_6ParamsE,"a",@progbits
	.sectionflags	@""
	.align	4
.nv.constant0._ZN7cutlass13device_kernelINS_4gemm6kernel13GemmUniversalIN4cute5tupleIJiiiiEEENS1_10collective13CollectiveMmaINS1_35MainloopSm100TmaUmmaWarpSpecializedILi8ELi2ELi4ENS5_IJNS4_1CILi1EEENSA_ILi2EEESB_EEEEENS5_IJNSA_ILi128EEENSA_ILi64EEESF_EEEaNS5_IJlSB_lEEEaSI_NS4_8TiledMMAINS4_8MMA_AtomIJNS4_15SM100_MMA_S8_SSIaaiLi128ELi64ELNS4_4UMMA5MajorE0ELSN_0ELNSM_8SaturateE0EEEEEENS4_6LayoutINS5_IJSB_SB_SB_EEENS5_IJNSA_ILi0EEEST_ST_EEEEENS5_IJNS4_10UnderscoreESW_SW_EEEEENS4_23SM90_TMA_LOAD_MULTICASTENS4_14ComposedLayoutINS4_7SwizzleILi3ELi4ELi3EEENS4_18smem_ptr_flag_bitsILi8EEENSR_INS5_IJNSA_ILi8EEESF_EEENS5_IJSF_SB_EEEEEEEvNS4_8identityENS4_13SM90_TMA_LOADES19_vS1A_EENS_8epilogue10collective18CollectiveEpilogueINS1D_23Sm100TmaWarpSpecializedILi1ELi1ELi64ELb0ELb0EEEJSH_NS5_IJNSR_ISF_SB_EENSR_ISG_SB_EEEEEaSI_aSI_NS1D_6fusion15FusionCallbacksIS1H_NS1L_17LinearCombinationIaiaiLNS_15FloatRoundStyleE2EEESH_S1K_JEEENS4_5SM1004TMEM4LOAD26SM100_TMEM_LOAD_32dp32b64xES1B_NS10_INS11_ILi2ELi4ELi3EEES14_NSR_INS5_IJS15_SG_EEENS5_IJSG_SB_EEEEEEENS4_39AutoVectorizingCopyWithAssumedAlignmentILi128EEENS4_14SM90_TMA_STOREES1Z_S21_S21_EEEvvEEEEvNT_6ParamsE:
	.zero		2944


//--------------------- SYMBOLS --------------------------

	.type		.nv.reservedSmem.offset0,@object
	.size		.nv.reservedSmem.offset0,0x4
	.type		.nv.reservedSmem.cap,@object
	.size		.nv.reservedSmem.cap,0x4
	.type		__assertfail,@function
